	.headerflags	@"EF_CUDA_TEXMODE_UNIFIED EF_CUDA_64BIT_ADDRESS EF_CUDA_SM86 EF_CUDA_VIRTUAL_SM(EF_CUDA_SM86)"
	.elftype	@"ET_EXEC"


//--------------------- .nv.info                  --------------------------
	.section	.nv.info,"",@"SHT_CUDA_INFO"
	.align	4


	//----- nvinfo : EIATTR_REGCOUNT
	.align		4
        /*0000*/ 	.byte	0x04, 0x2f
        /*0002*/ 	.short	(.L_1 - .L_0)
	.align		4
.L_0:
        /*0004*/ 	.word	index@(triton_mm)
        /*0008*/ 	.word	0x00000064


	//----- nvinfo : EIATTR_MAX_STACK_SIZE
	.align		4
.L_1:
        /*000c*/ 	.byte	0x04, 0x23
        /*000e*/ 	.short	(.L_3 - .L_2)
	.align		4
.L_2:
        /*0010*/ 	.word	index@(triton_mm)
        /*0014*/ 	.word	0x00000000


	//----- nvinfo : EIATTR_MIN_STACK_SIZE
	.align		4
.L_3:
        /*0018*/ 	.byte	0x04, 0x12
        /*001a*/ 	.short	(.L_5 - .L_4)
	.align		4
.L_4:
        /*001c*/ 	.word	index@(triton_mm)
        /*0020*/ 	.word	0x00000000


	//----- nvinfo : EIATTR_FRAME_SIZE
	.align		4
.L_5:
        /*0024*/ 	.byte	0x04, 0x11
        /*0026*/ 	.short	(.L_7 - .L_6)
	.align		4
.L_6:
        /*0028*/ 	.word	index@(triton_mm)
        /*002c*/ 	.word	0x00000000
.L_7:


//--------------------- .nv.info.triton_mm        --------------------------
	.section	.nv.info.triton_mm,"",@"SHT_CUDA_INFO"
	.align	4


	//----- nvinfo : EIATTR_CUDA_API_VERSION
	.align		4
        /*0000*/ 	.byte	0x04, 0x37
        /*0002*/ 	.short	(.L_9 - .L_8)
.L_8:
        /*0004*/ 	.word	0x0000007b


	//----- nvinfo : EIATTR_SW2861232_WAR
	.align		4
.L_9:
        /*0008*/ 	.byte	0x01, 0x35
	.zero		2


	//----- nvinfo : EIATTR_PARAM_CBANK
	.align		4
        /*000c*/ 	.byte	0x04, 0x0a
        /*000e*/ 	.short	(.L_11 - .L_10)
	.align		4
.L_10:
        /*0010*/ 	.word	index@(.nv.constant0.triton_mm)
        /*0014*/ 	.short	0x0160
        /*0016*/ 	.short	0x001c


	//----- nvinfo : EIATTR_CBANK_PARAM_SIZE
	.align		4
.L_11:
        /*0018*/ 	.byte	0x03, 0x19
        /*001a*/ 	.short	0x001c


	//----- nvinfo : EIATTR_KPARAM_INFO
	.align		4
        /*001c*/ 	.byte	0x04, 0x17
        /*001e*/ 	.short	(.L_13 - .L_12)
.L_12:
        /*0020*/ 	.word	0x00000000
        /*0024*/ 	.short	0x0003
        /*0026*/ 	.short	0x0018
        /*0028*/ 	.byte	0x00, 0xf0, 0x11, 0x00


	//----- nvinfo : EIATTR_KPARAM_INFO
	.align		4
.L_13:
        /*002c*/ 	.byte	0x04, 0x17
        /*002e*/ 	.short	(.L_15 - .L_14)
.L_14:
        /*0030*/ 	.word	0x00000000
        /*0034*/ 	.short	0x0002
        /*0036*/ 	.short	0x0010
        /*0038*/ 	.byte	0x00, 0xf0, 0x21, 0x00


	//----- nvinfo : EIATTR_KPARAM_INFO
	.align		4
.L_15:
        /*003c*/ 	.byte	0x04, 0x17
        /*003e*/ 	.short	(.L_17 - .L_16)
.L_16:
        /*0040*/ 	.word	0x00000000
        /*0044*/ 	.short	0x0001
        /*0046*/ 	.short	0x0008
        /*0048*/ 	.byte	0x00, 0xf0, 0x21, 0x00


	//----- nvinfo : EIATTR_KPARAM_INFO
	.align		4
.L_17:
        /*004c*/ 	.byte	0x04, 0x17
        /*004e*/ 	.short	(.L_19 - .L_18)
.L_18:
        /*0050*/ 	.word	0x00000000
        /*0054*/ 	.short	0x0000
        /*0056*/ 	.short	0x0000
        /*0058*/ 	.byte	0x00, 0xf0, 0x21, 0x00


	//----- nvinfo : EIATTR_MAXREG_COUNT
	.align		4
.L_19:
        /*005c*/ 	.byte	0x03, 0x1b
        /*005e*/ 	.short	0x00ff


	//----- nvinfo : EIATTR_EXIT_INSTR_OFFSETS
	.align		4
        /*0060*/ 	.byte	0x04, 0x1c
        /*0062*/ 	.short	(.L_21 - .L_20)


	//   ....[0]....
.L_20:
        /*0064*/ 	.word	0x00000040


	//   ....[1]....
        /*0068*/ 	.word	0x00005bc0


	//   ....[2]....
        /*006c*/ 	.word	0x00005c10


	//----- nvinfo : EIATTR_MAX_THREADS
	.align		4
.L_21:
        /*0070*/ 	.byte	0x04, 0x05
        /*0072*/ 	.short	(.L_23 - .L_22)
.L_22:
        /*0074*/ 	.word	0x00000100
        /*0078*/ 	.word	0x00000001
        /*007c*/ 	.word	0x00000001
.L_23:


//--------------------- .nv.rel.action            --------------------------
	.section	.nv.rel.action,"",@"SHT_CUDA_RELOCINFO"
	.align	8
	.sectionentsize	8
        /*0000*/ 	.byte	0x73, 0x00, 0x00, 0x00, 0x00, 0x00, 0x00, 0x00, 0x00, 0x00, 0x00, 0x11, 0x25, 0x00, 0x05, 0x36


//--------------------- .nv.constant0.triton_mm   --------------------------
	.section	.nv.constant0.triton_mm,"a",@progbits
	.align	4
.nv.constant0.triton_mm:
	.zero		380


//--------------------- .text.triton_mm           --------------------------
	.section	.text.triton_mm,"ax",@progbits
	.sectionflags	@"SHF_BARRIERS=1"
	.sectioninfo	@"SHI_REGISTERS=100"
	.align	128
        .global         triton_mm
        .type           triton_mm,@function
        .size           triton_mm,(.L_x_3 - triton_mm)
        .other          triton_mm,@"STO_CUDA_ENTRY STV_DEFAULT"
triton_mm:
.text.triton_mm:
[----:B------:R-:W-:-:S02]  /*0000*/  MOV R1, c[0x0][0x28] ;  /* 0x00000a0000017a02 */ /* 0x000fc40000000f00 */
[----:B------:R-:W-:-:S05]  /*0010*/  MOV R0, c[0x0][0x178] ;  /* 0x00005e0000007a02 */ /* 0x000fca0000000f00 */
[----:B------:R-:W-:-:S05]  /*0020*/  IMAD R2, R0, 0x1900, RZ ;  /* 0x0000190000027824 */ /* 0x000fca00078e02ff */
[----:B------:R-:W-:-:S13]  /*0030*/  ISETP.NE.AND P0, PT, R2, RZ, PT ;  /* 0x000000ff0200720c */ /* 0x000fda0003f05270 */
[----:B------:R-:W-:Y:S05]  /*0040*/  @!P0 EXIT ;  /* 0x000000000000894d */ /* 0x000fea0003800000 */
[----:B------:R-:W1:Y:S01]  /*0050*/  S2R R12, SR_CTAID.X ;  /* 0x00000000000c7919 */ /* 0x000e620000002500 */
[----:B------:R-:W-:Y:S01]  /*0060*/  IMAD R0, R0, 0x32, RZ ;  /* 0x0000003200007824 */ /* 0x000fe200078e02ff */
[----:B------:R-:W-:Y:S01]  /*0070*/  ULDC.64 UR4, c[0x0][0x118] ;  /* 0x0000460000047ab9 */ /* 0x000fe20000000a00 */
[----:B------:R-:W-:Y:S01]  /*0080*/  MOV R71, 0x1 ;  /* 0x0000000100477802 */ /* 0x000fe20000000f00 */
[----:B------:R-:W2:Y:S01]  /*0090*/  S2R R16, SR_TID.X ;  /* 0x0000000000107919 */ /* 0x000ea20000002100 */
[----:B------:R-:W-:Y:S01]  /*00a0*/  MOV R70, 0xffffffc0 ;  /* 0xffffffc000467802 */ /* 0x000fe20000000f00 */
[----:B------:R-:W-:Y:S01]  /*00b0*/  CS2R R26, SRZ ;  /* 0x00000000001a7805 */ /* 0x000fe2000001ff00 */
[----:B------:R-:W-:Y:S01]  /*00c0*/  IADD3 R2, R0, 0x3f, RZ ;  /* 0x0000003f00027810 */ /* 0x000fe20007ffe0ff */
[----:B------:R-:W-:Y:S01]  /*00d0*/  CS2R R28, SRZ ;  /* 0x00000000001c7805 */ /* 0x000fe2000001ff00 */
[----:B------:R-:W-:Y:S01]  /*00e0*/  IABS R11, R0 ;  /* 0x00000000000b7213 */ /* 0x000fe20000000000 */
[----:B------:R-:W-:Y:S01]  /*00f0*/  CS2R R30, SRZ ;  /* 0x00000000001e7805 */ /* 0x000fe2000001ff00 */
[----:B------:R-:W-:-:S02]  /*0100*/  UMOV UR6, URZ ;  /* 0x0000003f00067c82 */ /* 0x000fc40008000000 */
[----:B------:R-:W-:Y:S02]  /*0110*/  UMOV UR7, URZ ;  /* 0x0000003f00077c82 */ /* 0x000fe40008000000 */
[----:B------:R-:W-:Y:S01]  /*0120*/  UMOV UR8, 0x8000 ;  /* 0x0000800000087882 */ /* 0x000fe20000000000 */
[----:B-1----:R-:W-:Y:S02]  /*0130*/  SHF.R.S32.HI R3, RZ, 0x1f, R12 ;  /* 0x0000001fff037819 */ /* 0x002fe4000001140c */
[----:B------:R-:W-:Y:S02]  /*0140*/  ISETP.GE.AND P1, PT, R12, RZ, PT ;  /* 0x000000ff0c00720c */ /* 0x000fe40003f26270 */
[----:B------:R-:W-:Y:S02]  /*0150*/  LEA.HI R4, R3, R12, RZ, 0x4 ;  /* 0x0000000c03047211 */ /* 0x000fe400078f20ff */
[----:B------:R-:W-:Y:S02]  /*0160*/  SHF.R.S32.HI R3, RZ, 0x1f, R2 ;  /* 0x0000001fff037819 */ /* 0x000fe40000011402 */
[----:B------:R-:W-:-:S02]  /*0170*/  SHF.R.S32.HI R5, RZ, 0x4, R4 ;  /* 0x00000004ff057819 */ /* 0x000fc40000011404 */
[----:B------:R-:W-:Y:S02]  /*0180*/  LEA.HI R3, R3, R2, RZ, 0x6 ;  /* 0x0000000203037211 */ /* 0x000fe400078f30ff */
[----:B------:R-:W-:Y:S02]  /*0190*/  SHF.L.U32 R6, R5, 0x3, RZ ;  /* 0x0000000305067819 */ /* 0x000fe400000006ff */
[----:B------:R-:W-:Y:S02]  /*01a0*/  MOV R2, RZ ;  /* 0x000000ff00027202 */ /* 0x000fe40000000f00 */
[----:B------:R-:W-:Y:S02]  /*01b0*/  LEA.HI.SX32 R3, R3, -R6, 0x1a ;  /* 0x8000000603037211 */ /* 0x000fe400078fd2ff */
[----:B------:R-:W-:Y:S02]  /*01c0*/  LOP3.LUT R4, R4, 0xfffffff0, RZ, 0xc0, !PT ;  /* 0xfffffff004047812 */ /* 0x000fe400078ec0ff */
[----:B------:R-:W-:-:S02]  /*01d0*/  IMNMX R7, R3, 0x8, PT ;  /* 0x0000000803077817 */ /* 0x000fc40003800200 */
[----:B------:R-:W-:Y:S02]  /*01e0*/  IADD3 R4, -R4, R12, RZ ;  /* 0x0000000c04047210 */ /* 0x000fe40007ffe1ff */
[-C--:B------:R-:W-:Y:S02]  /*01f0*/  IABS R14, R7.reuse ;  /* 0x00000007000e7213 */ /* 0x080fe40000000000 */
[----:B------:R-:W-:Y:S02]  /*0200*/  IABS R10, R7 ;  /* 0x00000007000a7213 */ /* 0x000fe40000000000 */
[----:B------:R-:W1:Y:S01]  /*0210*/  I2F.RP R5, R14 ;  /* 0x0000000e00057306 */ /* 0x000e620000209400 */
[----:B--2---:R-:W-:Y:S02]  /*0220*/  SHF.L.U32 R77, R16, 0x2, RZ ;  /* 0x00000002104d7819 */ /* 0x004fe400000006ff */
[----:B------:R-:W-:Y:S02]  /*0230*/  IADD3 R10, RZ, -R10, RZ ;  /* 0x8000000aff0a7210 */ /* 0x000fe40007ffe0ff */
[----:B------:R-:W-:-:S02]  /*0240*/  LOP3.LUT R77, R77, 0x3c, RZ, 0xc0, !PT ;  /* 0x0000003c4d4d7812 */ /* 0x000fc400078ec0ff */
[----:B------:R-:W-:-:S04]  /*0250*/  SHF.L.U32 R72, R16, 0x4, RZ ;  /* 0x0000000410487819 */ /* 0x000fc800000006ff */
[----:B------:R-:W-:Y:S01]  /*0260*/  LOP3.LUT R72, R72, 0x3f00, RZ, 0xc0, !PT ;  /* 0x00003f0048487812 */ /* 0x000fe200078ec0ff */
[----:B-1----:R-:W1:Y:S02]  /*0270*/  MUFU.RCP R5, R5 ;  /* 0x0000000500057308 */ /* 0x002e640000001000 */
[----:B-1----:R-:W-:Y:S02]  /*0280*/  IADD3 R3, R5, 0xffffffe, RZ ;  /* 0x0ffffffe05037810 */ /* 0x002fe40007ffe0ff */
[----:B------:R-:W-:-:S04]  /*0290*/  IABS R5, R12 ;  /* 0x0000000c00057213 */ /* 0x000fc80000000000 */
[----:B------:R-:W1:Y:S02]  /*02a0*/  F2I.FTZ.U32.TRUNC.NTZ R3, R3 ;  /* 0x0000000300037305 */ /* 0x000e64000021f000 */
[----:B-1----:R-:W-:-:S05]  /*02b0*/  IADD3 R9, RZ, -R3, RZ ;  /* 0x80000003ff097210 */ /* 0x002fca0007ffe0ff */
[----:B------:R-:W-:-:S04]  /*02c0*/  IMAD R9, R9, R14, RZ ;  /* 0x0000000e09097224 */ /* 0x000fc800078e02ff */
[----:B------:R-:W-:Y:S01]  /*02d0*/  IMAD.HI.U32 R8, R3, R9, R2 ;  /* 0x0000000903087227 */ /* 0x000fe200078e0002 */
[----:B------:R-:W-:-:S04]  /*02e0*/  MOV R2, R11 ;  /* 0x0000000b00027202 */ /* 0x000fc80000000f00 */
[----:B------:R-:W1:Y:S01]  /*02f0*/  I2F.RP R11, R2 ;  /* 0x00000002000b7306 */ /* 0x000e620000209400 */
[----:B------:R-:W-:-:S04]  /*0300*/  IMAD.HI.U32 R3, R8, R5, RZ ;  /* 0x0000000508037227 */ /* 0x000fc800078e00ff */
[----:B------:R-:W-:Y:S01]  /*0310*/  IMAD R3, R3, R10, R5 ;  /* 0x0000000a03037224 */ /* 0x000fe200078e0205 */
[----:B------:R-:W-:Y:S02]  /*0320*/  IABS R5, R4 ;  /* 0x0000000400057213 */ /* 0x000fe40000000000 */
[----:B------:R-:W-:Y:S02]  /*0330*/  LOP3.LUT R4, R4, R7, RZ, 0x3c, !PT ;  /* 0x0000000704047212 */ /* 0x000fe400078e3cff */
[----:B------:R-:W-:Y:S01]  /*0340*/  ISETP.GT.U32.AND P0, PT, R14, R3, PT ;  /* 0x000000030e00720c */ /* 0x000fe20003f04070 */
[----:B------:R-:W-:Y:S01]  /*0350*/  IMAD.HI.U32 R9, R8, R5, RZ ;  /* 0x0000000508097227 */ /* 0x000fe200078e00ff */
[----:B------:R-:W-:Y:S02]  /*0360*/  LOP3.LUT R8, RZ, R7, RZ, 0x33, !PT ;  /* 0x00000007ff087212 */ /* 0x000fe400078e33ff */
[----:B------:R-:W-:Y:S01]  /*0370*/  ISETP.GE.AND P3, PT, R4, RZ, PT ;  /* 0x000000ff0400720c */ /* 0x000fe20003f66270 */
[----:B------:R-:W-:Y:S01]  /*0380*/  IMAD R10, R9, R10, R5 ;  /* 0x0000000a090a7224 */ /* 0x000fe200078e0205 */
[----:B-1----:R-:W1:Y:S01]  /*0390*/  MUFU.RCP R11, R11 ;  /* 0x0000000b000b7308 */ /* 0x002e620000001000 */
[----:B------:R-:W-:-:S03]  /*03a0*/  MOV R4, RZ ;  /* 0x000000ff00047202 */ /* 0x000fc60000000f00 */
[----:B------:R-:W-:-:S03]  /*03b0*/  ISETP.GT.U32.AND P2, PT, R14, R10, PT ;  /* 0x0000000a0e00720c */ /* 0x000fc60003f44070 */
[----:B------:R-:W-:-:S04]  /*03c0*/  @!P0 IADD3 R3, R3, -R14, RZ ;  /* 0x8000000e03038210 */ /* 0x000fc80007ffe0ff */
[----:B------:R-:W-:Y:S02]  /*03d0*/  ISETP.GT.U32.AND P0, PT, R14, R3, PT ;  /* 0x000000030e00720c */ /* 0x000fe40003f04070 */
[----:B-1----:R-:W-:-:S04]  /*03e0*/  IADD3 R5, R11, 0xffffffe, RZ ;  /* 0x0ffffffe0b057810 */ /* 0x002fc80007ffe0ff */
[-C--:B------:R-:W-:Y:S02]  /*03f0*/  @!P2 IADD3 R10, R10, -R14.reuse, RZ ;  /* 0x8000000e0a0aa210 */ /* 0x080fe40007ffe0ff */
[----:B------:R-:W-:Y:S01]  /*0400*/  @!P2 IADD3 R9, R9, 0x1, RZ ;  /* 0x000000010909a810 */ /* 0x000fe20007ffe0ff */
[----:B------:R-:W1:Y:S04]  /*0410*/  F2I.FTZ.U32.TRUNC.NTZ R5, R5 ;  /* 0x0000000500057305 */ /* 0x000e68000021f000 */
[----:B------:R-:W-:Y:S02]  /*0420*/  @!P0 IADD3 R3, R3, -R14, RZ ;  /* 0x8000000e03038210 */ /* 0x000fe40007ffe0ff */
[----:B------:R-:W-:Y:S02]  /*0430*/  ISETP.NE.AND P0, PT, R7, RZ, PT ;  /* 0x000000ff0700720c */ /* 0x000fe40003f05270 */
[----:B------:R-:W-:-:S02]  /*0440*/  @!P1 IADD3 R3, -R3, RZ, RZ ;  /* 0x000000ff03039210 */ /* 0x000fc40007ffe1ff */
[----:B------:R-:W-:Y:S02]  /*0450*/  SHF.R.U32.HI R7, RZ, 0x4, R16 ;  /* 0x00000004ff077819 */ /* 0x000fe40000011610 */
[----:B------:R-:W-:Y:S02]  /*0460*/  SEL R3, R8, R3, !P0 ;  /* 0x0000000308037207 */ /* 0x000fe40004000000 */
[----:B------:R-:W-:Y:S02]  /*0470*/  ISETP.GE.U32.AND P1, PT, R10, R14, PT ;  /* 0x0000000e0a00720c */ /* 0x000fe40003f26070 */
[----:B------:R-:W-:Y:S02]  /*0480*/  IADD3 R66, R6, R3, RZ ;  /* 0x0000000306427210 */ /* 0x000fe40007ffe0ff */
[----:B-1----:R-:W-:Y:S02]  /*0490*/  IADD3 R11, RZ, -R5, RZ ;  /* 0x80000005ff0b7210 */ /* 0x002fe40007ffe0ff */
[----:B------:R-:W-:-:S02]  /*04a0*/  SGXT.U32 R6, R7, 0x4 ;  /* 0x000000040706781a */ /* 0x000fc40000000000 */
[----:B------:R-:W-:Y:S01]  /*04b0*/  SHF.L.U32 R66, R66, 0x6, RZ ;  /* 0x0000000642427819 */ /* 0x000fe200000006ff */
[----:B------:R-:W-:Y:S01]  /*04c0*/  IMAD R3, R11, R2, RZ ;  /* 0x000000020b037224 */ /* 0x000fe200078e02ff */
[----:B------:R-:W-:Y:S02]  /*04d0*/  IABS R10, R0 ;  /* 0x00000000000a7213 */ /* 0x000fe40000000000 */
[C---:B------:R-:W-:Y:S01]  /*04e0*/  LOP3.LUT R69, R66.reuse, R6, RZ, 0xfc, !PT ;  /* 0x0000000642457212 */ /* 0x040fe200078efcff */
[----:B------:R-:W-:Y:S01]  /*04f0*/  IMAD.HI.U32 R4, R5, R3, R4 ;  /* 0x0000000305047227 */ /* 0x000fe200078e0004 */
[----:B------:R-:W-:Y:S02]  /*0500*/  LOP3.LUT R68, R66, 0x10, R6, 0xfe, !PT ;  /* 0x0000001042447812 */ /* 0x000fe400078efe06 */
[----:B------:R-:W-:Y:S02]  /*0510*/  IABS R7, R69 ;  /* 0x0000004500077213 */ /* 0x000fe40000000000 */
[----:B------:R-:W-:-:S02]  /*0520*/  IABS R11, R68 ;  /* 0x00000044000b7213 */ /* 0x000fc40000000000 */
[----:B------:R-:W-:Y:S01]  /*0530*/  IADD3 R10, RZ, -R10, RZ ;  /* 0x8000000aff0a7210 */ /* 0x000fe20007ffe0ff */
[----:B------:R-:W-:Y:S01]  /*0540*/  IMAD.HI.U32 R3, R4, R7, RZ ;  /* 0x0000000704037227 */ /* 0x000fe200078e00ff */
[----:B------:R-:W-:Y:S02]  /*0550*/  @P1 IADD3 R9, R9, 0x1, RZ ;  /* 0x0000000109091810 */ /* 0x000fe40007ffe0ff */
[--C-:B------:R-:W-:Y:S01]  /*0560*/  LOP3.LUT R67, R66, 0x20, R6.reuse, 0xfe, !PT ;  /* 0x0000002042437812 */ /* 0x100fe200078efe06 */
[----:B------:R-:W-:Y:S01]  /*0570*/  IMAD.HI.U32 R5, R4, R11, RZ ;  /* 0x0000000b04057227 */ /* 0x000fe200078e00ff */
[----:B------:R-:W-:Y:S02]  /*0580*/  LOP3.LUT R66, R66, 0x30, R6, 0xfe, !PT ;  /* 0x0000003042427812 */ /* 0x000fe400078efe06 */
[----:B------:R-:W-:Y:S01]  /*0590*/  IABS R13, R67 ;  /* 0x00000043000d7213 */ /* 0x000fe20000000000 */
[-C--:B------:R-:W-:Y:S01]  /*05a0*/  IMAD R3, R3, R10.reuse, R7 ;  /* 0x0000000a03037224 */ /* 0x080fe200078e0207 */
[----:B------:R-:W-:Y:S01]  /*05b0*/  @!P3 IADD3 R9, -R9, RZ, RZ ;  /* 0x000000ff0909b210 */ /* 0x000fe20007ffe1ff */
[----:B------:R-:W-:Y:S01]  /*05c0*/  IMAD R5, R5, R10, R11 ;  /* 0x0000000a05057224 */ /* 0x000fe200078e020b */
[----:B------:R-:W-:Y:S01]  /*05d0*/  IABS R15, R66 ;  /* 0x00000042000f7213 */ /* 0x000fe20000000000 */
[----:B------:R-:W-:Y:S01]  /*05e0*/  IMAD.HI.U32 R7, R4, R13, RZ ;  /* 0x0000000d04077227 */ /* 0x000fe200078e00ff */
[----:B------:R-:W-:-:S02]  /*05f0*/  SEL R8, R8, R9, !P0 ;  /* 0x0000000908087207 */ /* 0x000fc40004000000 */
[----:B------:R-:W-:Y:S01]  /*0600*/  ISETP.GT.U32.AND P0, PT, R2, R3, PT ;  /* 0x000000030200720c */ /* 0x000fe20003f04070 */
[----:B------:R-:W-:Y:S01]  /*0610*/  IMAD.HI.U32 R4, R4, R15, RZ ;  /* 0x0000000f04047227 */ /* 0x000fe200078e00ff */
[----:B------:R-:W-:Y:S02]  /*0620*/  ISETP.GT.U32.AND P1, PT, R2, R5, PT ;  /* 0x000000050200720c */ /* 0x000fe40003f24070 */
[----:B------:R-:W-:Y:S01]  /*0630*/  SHF.R.S32.HI R11, RZ, 0x19, R8 ;  /* 0x00000019ff0b7819 */ /* 0x000fe20000011408 */
[-C--:B------:R-:W-:Y:S01]  /*0640*/  IMAD R7, R7, R10.reuse, R13 ;  /* 0x0000000a07077224 */ /* 0x080fe200078e020d */
[----:B------:R-:W-:Y:S01]  /*0650*/  SHF.L.U32 R65, R8, 0x6, RZ ;  /* 0x0000000608417819 */ /* 0x000fe200000006ff */
[----:B------:R-:W-:Y:S01]  /*0660*/  IMAD R9, R4, R10, R15 ;  /* 0x0000000a04097224 */ /* 0x000fe200078e020f */
[----:B------:R-:W-:Y:S02]  /*0670*/  SGXT R4, R11, 0x1 ;  /* 0x000000010b04781a */ /* 0x000fe40000000200 */
[----:B------:R-:W-:-:S02]  /*0680*/  ISETP.GT.U32.AND P2, PT, R2, R7, PT ;  /* 0x000000070200720c */ /* 0x000fc40003f44070 */
[C---:B------:R-:W-:Y:S02]  /*0690*/  ISETP.GT.U32.AND P3, PT, R2.reuse, R9, PT ;  /* 0x000000090200720c */ /* 0x040fe40003f64070 */
[-C--:B------:R-:W-:Y:S02]  /*06a0*/  @!P0 IADD3 R3, R3, -R2.reuse, RZ ;  /* 0x8000000203038210 */ /* 0x080fe40007ffe0ff */
[----:B------:R-:W-:Y:S02]  /*06b0*/  @!P1 IADD3 R5, R5, -R2, RZ ;  /* 0x8000000205059210 */ /* 0x000fe40007ffe0ff */
[C---:B------:R-:W-:Y:S02]  /*06c0*/  ISETP.GT.U32.AND P1, PT, R2.reuse, R3, PT ;  /* 0x000000030200720c */ /* 0x040fe40003f24070 */
[----:B------:R-:W-:Y:S02]  /*06d0*/  ISETP.GT.U32.AND P4, PT, R2, R5, PT ;  /* 0x000000050200720c */ /* 0x000fe40003f84070 */
[----:B------:R-:W-:-:S02]  /*06e0*/  ISETP.GE.AND P0, PT, R66, RZ, PT ;  /* 0x000000ff4200720c */ /* 0x000fc40003f06270 */
[-C--:B------:R-:W-:Y:S02]  /*06f0*/  @!P2 IADD3 R7, R7, -R2.reuse, RZ ;  /* 0x800000020707a210 */ /* 0x080fe40007ffe0ff */
[-C--:B------:R-:W-:Y:S02]  /*0700*/  @!P3 IADD3 R9, R9, -R2.reuse, RZ ;  /* 0x800000020909b210 */ /* 0x080fe40007ffe0ff */
[C---:B------:R-:W-:Y:S02]  /*0710*/  ISETP.GT.U32.AND P5, PT, R2.reuse, R7, PT ;  /* 0x000000070200720c */ /* 0x040fe40003fa4070 */
[----:B------:R-:W-:Y:S02]  /*0720*/  ISETP.GT.U32.AND P6, PT, R2, R9, PT ;  /* 0x000000090200720c */ /* 0x000fe40003fc4070 */
[----:B------:R-:W-:Y:S02]  /*0730*/  @!P1 IADD3 R3, R3, -R2, RZ ;  /* 0x8000000203039210 */ /* 0x000fe40007ffe0ff */
[----:B------:R-:W-:-:S02]  /*0740*/  ISETP.GE.AND P3, PT, R69, RZ, PT ;  /* 0x000000ff4500720c */ /* 0x000fc40003f66270 */
[----:B------:R-:W-:Y:S02]  /*0750*/  ISETP.GE.AND P2, PT, R68, RZ, PT ;  /* 0x000000ff4400720c */ /* 0x000fe40003f46270 */
[----:B------:R-:W-:Y:S02]  /*0760*/  ISETP.GE.AND P1, PT, R67, RZ, PT ;  /* 0x000000ff4300720c */ /* 0x000fe40003f26270 */
[C---:B------:R-:W-:Y:S02]  /*0770*/  LOP3.LUT R13, R65.reuse, R6, RZ, 0xfc, !PT ;  /* 0x00000006410d7212 */ /* 0x040fe400078efcff */
[C-C-:B------:R-:W-:Y:S02]  /*0780*/  LOP3.LUT R15, R65.reuse, 0x10, R6.reuse, 0xfe, !PT ;  /* 0x00000010410f7812 */ /* 0x140fe400078efe06 */
[C-C-:B------:R-:W-:Y:S02]  /*0790*/  LOP3.LUT R12, R65.reuse, 0x20, R6.reuse, 0xfe, !PT ;  /* 0x00000020410c7812 */ /* 0x140fe400078efe06 */
[----:B------:R-:W-:-:S02]  /*07a0*/  LOP3.LUT R17, R65, 0x30, R6, 0xfe, !PT ;  /* 0x0000003041117812 */ /* 0x000fc400078efe06 */
[C---:B------:R-:W-:Y:S02]  /*07b0*/  LEA.HI R8, R4.reuse, R13, RZ, 0x7 ;  /* 0x0000000d04087211 */ /* 0x040fe400078f38ff */
[C---:B------:R-:W-:Y:S02]  /*07c0*/  LEA.HI R10, R4.reuse, R15, RZ, 0x7 ;  /* 0x0000000f040a7211 */ /* 0x040fe400078f38ff */
[C---:B------:R-:W-:Y:S02]  /*07d0*/  LEA.HI R11, R4.reuse, R12, RZ, 0x7 ;  /* 0x0000000c040b7211 */ /* 0x040fe400078f38ff */
[----:B------:R-:W-:Y:S02]  /*07e0*/  LEA.HI R4, R4, R17, RZ, 0x7 ;  /* 0x0000001104047211 */ /* 0x000fe400078f38ff */
[-C--:B------:R-:W-:Y:S02]  /*07f0*/  @!P4 IADD3 R5, R5, -R2.reuse, RZ ;  /* 0x800000020505c210 */ /* 0x080fe40007ffe0ff */
[----:B------:R-:W-:-:S02]  /*0800*/  @!P5 IADD3 R7, R7, -R2, RZ ;  /* 0x800000020707d210 */ /* 0x000fc40007ffe0ff */
[----:B------:R-:W-:Y:S02]  /*0810*/  @!P6 IADD3 R9, R9, -R2, RZ ;  /* 0x800000020909e210 */ /* 0x000fe40007ffe0ff */
[----:B------:R-:W-:Y:S02]  /*0820*/  LOP3.LUT R8, R8, 0xffffff80, RZ, 0xc0, !PT ;  /* 0xffffff8008087812 */ /* 0x000fe400078ec0ff */
[----:B------:R-:W-:Y:S02]  /*0830*/  LOP3.LUT R4, R4, 0xffffff80, RZ, 0xc0, !PT ;  /* 0xffffff8004047812 */ /* 0x000fe400078ec0ff */
[----:B------:R-:W-:Y:S02]  /*0840*/  ISETP.NE.AND P4, PT, R0, RZ, PT ;  /* 0x000000ff0000720c */ /* 0x000fe40003f85270 */
[----:B------:R-:W-:Y:S02]  /*0850*/  LOP3.LUT R11, R11, 0xffffff80, RZ, 0xc0, !PT ;  /* 0xffffff800b0b7812 */ /* 0x000fe400078ec0ff */
[----:B------:R-:W-:-:S02]  /*0860*/  LOP3.LUT R0, RZ, R0, RZ, 0x33, !PT ;  /* 0x00000000ff007212 */ /* 0x000fc400078e33ff */
[----:B------:R-:W-:Y:S02]  /*0870*/  @!P3 IADD3 R3, -R3, RZ, RZ ;  /* 0x000000ff0303b210 */ /* 0x000fe40007ffe1ff */
[----:B------:R-:W-:Y:S02]  /*0880*/  @!P2 IADD3 R5, -R5, RZ, RZ ;  /* 0x000000ff0505a210 */ /* 0x000fe40007ffe1ff */
[----:B------:R-:W-:Y:S02]  /*0890*/  @!P1 IADD3 R7, -R7, RZ, RZ ;  /* 0x000000ff07079210 */ /* 0x000fe40007ffe1ff */
[----:B------:R-:W-:Y:S02]  /*08a0*/  @!P0 IADD3 R9, -R9, RZ, RZ ;  /* 0x000000ff09098210 */ /* 0x000fe40007ffe1ff */
[----:B------:R-:W-:Y:S02]  /*08b0*/  LOP3.LUT R10, R10, 0xffffff80, RZ, 0xc0, !PT ;  /* 0xffffff800a0a7812 */ /* 0x000fe400078ec0ff */
[----:B------:R-:W-:-:S02]  /*08c0*/  IADD3 R8, R13, -R8, RZ ;  /* 0x800000080d087210 */ /* 0x000fc40007ffe0ff */
[----:B------:R-:W-:Y:S02]  /*08d0*/  IADD3 R14, R17, -R4, RZ ;  /* 0x80000004110e7210 */ /* 0x000fe40007ffe0ff */
[----:B------:R-:W-:Y:S01]  /*08e0*/  IADD3 R12, R12, -R11, RZ ;  /* 0x8000000b0c0c7210 */ /* 0x000fe20007ffe0ff */
[--C-:B------:R-:W-:Y:S01]  /*08f0*/  IMAD R8, R8, 0xb0, R77.reuse ;  /* 0x000000b008087824 */ /* 0x100fe200078e024d */
[----:B------:R-:W-:Y:S01]  /*0900*/  SEL R20, R0, R3, !P4 ;  /* 0x0000000300147207 */ /* 0x000fe20006000000 */
[--C-:B------:R-:W-:Y:S01]  /*0910*/  IMAD R18, R14, 0xb0, R77.reuse ;  /* 0x000000b00e127824 */ /* 0x100fe200078e024d */
[----:B------:R-:W-:Y:S01]  /*0920*/  SEL R22, R0, R5, !P4 ;  /* 0x0000000500167207 */ /* 0x000fe20006000000 */
[--C-:B------:R-:W-:Y:S01]  /*0930*/  IMAD R14, R12, 0xb0, R77.reuse ;  /* 0x000000b00c0e7824 */ /* 0x100fe200078e024d */
[C---:B------:R-:W-:Y:S02]  /*0940*/  SEL R24, R0.reuse, R7, !P4 ;  /* 0x0000000700187207 */ /* 0x040fe40006000000 */
[----:B------:R-:W-:Y:S01]  /*0950*/  SEL R4, R0, R9, !P4 ;  /* 0x0000000900047207 */ /* 0x000fe20006000000 */
[----:B------:R-:W-:Y:S01]  /*0960*/  IMAD R5, R22, 0xb0, R77 ;  /* 0x000000b016057824 */ /* 0x000fe200078e024d */
[----:B------:R-:W-:-:S02]  /*0970*/  IADD3 R10, R15, -R10, RZ ;  /* 0x8000000a0f0a7210 */ /* 0x000fc40007ffe0ff */
[C---:B------:R-:W-:Y:S02]  /*0980*/  LOP3.LUT R0, R6.reuse, 0x10, RZ, 0xfc, !PT ;  /* 0x0000001006007812 */ /* 0x040fe400078efcff */
[----:B------:R-:W-:Y:S01]  /*0990*/  LOP3.LUT R2, R6, 0x20, RZ, 0xfc, !PT ;  /* 0x0000002006027812 */ /* 0x000fe200078efcff */
[----:B------:R-:W-:Y:S01]  /*09a0*/  IMAD R12, R10, 0xb0, R77 ;  /* 0x000000b00a0c7824 */ /* 0x000fe200078e024d */
[CC--:B------:R-:W-:Y:S02]  /*09b0*/  LEA R75, R6.reuse, R77.reuse, 0x6 ;  /* 0x0000004d064b7211 */ /* 0x0c0fe400078e30ff */
[----:B------:R-:W-:Y:S02]  /*09c0*/  MOV R7, 0x4 ;  /* 0x0000000400077802 */ /* 0x000fe40000000f00 */
[----:B------:R-:W-:Y:S02]  /*09d0*/  LOP3.LUT R6, R6, 0x30, RZ, 0xfc, !PT ;  /* 0x0000003006067812 */ /* 0x000fe400078efcff */
[----:B------:R-:W-:Y:S01]  /*09e0*/  LEA R2, R2, R77, 0x6 ;  /* 0x0000004d02027211 */ /* 0x000fe200078e30ff */
[----:B------:R-:W-:Y:S01]  /*09f0*/  IMAD.WIDE R10, R8, R7, c[0x0][0x168] ;  /* 0x00005a00080a7625 */ /* 0x000fe200078e0207 */
[----:B------:R-:W-:-:S02]  /*0a00*/  LEA R6, R6, R77, 0x6 ;  /* 0x0000004d06067211 */ /* 0x000fc400078e30ff */
[----:B------:R-:W-:Y:S01]  /*0a10*/  LEA R0, R0, R77, 0x6 ;  /* 0x0000004d00007211 */ /* 0x000fe200078e30ff */
[--C-:B------:R-:W-:Y:S01]  /*0a20*/  IMAD R8, R20, 0xb0, R77.reuse ;  /* 0x000000b014087824 */ /* 0x100fe200078e024d */
[----:B------:R-:W-:Y:S01]  /*0a30*/  SHF.L.U32 R76, R2, 0x2, RZ ;  /* 0x00000002024c7819 */ /* 0x000fe200000006ff */
[--C-:B------:R-:W-:Y:S01]  /*0a40*/  IMAD R2, R24, 0xb0, R77.reuse ;  /* 0x000000b018027824 */ /* 0x100fe200078e024d */
[----:B------:R-:W-:Y:S01]  /*0a50*/  SHF.L.U32 R74, R6, 0x2, RZ ;  /* 0x00000002064a7819 */ /* 0x000fe200000006ff */
[----:B------:R-:W-:Y:S01]  /*0a60*/  IMAD R6, R4, 0xb0, R77 ;  /* 0x000000b004067824 */ /* 0x000fe200078e024d */
[----:B------:R-:W-:Y:S01]  /*0a70*/  SHF.L.U32 R75, R75, 0x2, RZ ;  /* 0x000000024b4b7819 */ /* 0x000fe200000006ff */
[-C--:B------:R-:W-:Y:S01]  /*0a80*/  IMAD.WIDE R8, R8, R7.reuse, c[0x0][0x160] ;  /* 0x0000580008087625 */ /* 0x080fe200078e0207 */
[----:B------:R-:W-:Y:S01]  /*0a90*/  SHF.L.U32 R73, R0, 0x2, RZ ;  /* 0x0000000200497819 */ /* 0x000fe200000006ff */
[----:B------:R-:W-:Y:S02]  /*0aa0*/  CS2R R24, SRZ ;  /* 0x0000000000187805 */ /* 0x000fe4000001ff00 */
[-C--:B------:R-:W-:Y:S01]  /*0ab0*/  IMAD.WIDE R4, R5, R7.reuse, c[0x0][0x160] ;  /* 0x0000580005047625 */ /* 0x080fe200078e0207 */
[----:B------:R1:W-:Y:S03]  /*0ac0*/  LDGSTS.E.BYPASS.128 [R75], [R8.64] ;  /* 0x00000000084b7fae */ /* 0x0003e6000b901c44 */
[-C--:B------:R-:W-:Y:S01]  /*0ad0*/  IMAD.WIDE R18, R18, R7.reuse, c[0x0][0x168] ;  /* 0x00005a0012127625 */ /* 0x080fe200078e0207 */
[----:B------:R2:W-:Y:S03]  /*0ae0*/  LDGSTS.E.BYPASS.128 [R73], [R4.64] ;  /* 0x0000000004497fae */ /* 0x0005e6000b901c44 */
[----:B------:R-:W-:Y:S01]  /*0af0*/  IMAD.WIDE R14, R14, R7, c[0x0][0x168] ;  /* 0x00005a000e0e7625 */ /* 0x000fe200078e0207 */
[----:B------:R-:W-:-:S03]  /*0b00*/  IADD3 R64, P0, R18, 0x200, RZ ;  /* 0x0000020012407810 */ /* 0x000fc60007f1e0ff */
[----:B------:R-:W-:Y:S01]  /*0b10*/  IMAD.WIDE R12, R12, R7, c[0x0][0x168] ;  /* 0x00005a000c0c7625 */ /* 0x000fe200078e0207 */
[----:B------:R-:W-:Y:S02]  /*0b20*/  IADD3 R62, P1, R14, 0x200, RZ ;  /* 0x000002000e3e7810 */ /* 0x000fe40007f3e0ff */
[----:B------:R-:W-:Y:S01]  /*0b30*/  IADD3.X R63, RZ, R19, RZ, P0, !PT ;  /* 0x00000013ff3f7210 */ /* 0x000fe200007fe4ff */
[----:B------:R-:W-:Y:S01]  /*0b40*/  IMAD.WIDE R2, R2, R7, c[0x0][0x160] ;  /* 0x0000580002027625 */ /* 0x000fe200078e0207 */
[----:B------:R-:W-:Y:S02]  /*0b50*/  IADD3.X R61, RZ, R15, RZ, P1, !PT ;  /* 0x0000000fff3d7210 */ /* 0x000fe40000ffe4ff */
[----:B------:R-:W-:Y:S01]  /*0b60*/  IADD3 R60, P0, R12, 0x200, RZ ;  /* 0x000002000c3c7810 */ /* 0x000fe20007f1e0ff */
[----:B------:R-:W-:Y:S01]  /*0b70*/  IMAD.WIDE R6, R6, R7, c[0x0][0x160] ;  /* 0x0000580006067625 */ /* 0x000fe200078e0207 */
[----:B------:R3:W-:Y:S01]  /*0b80*/  LDGSTS.E.BYPASS.128 [R76], [R2.64] ;  /* 0x00000000024c7fae */ /* 0x0007e2000b901c44 */
[----:B------:R-:W-:-:S02]  /*0b90*/  IADD3 R0, P3, R2, 0x200, RZ ;  /* 0x0000020002007810 */ /* 0x000fc40007f7e0ff */
[----:B------:R-:W-:Y:S01]  /*0ba0*/  IADD3 R58, P1, R10, 0x200, RZ ;  /* 0x000002000a3a7810 */ /* 0x000fe20007f3e0ff */
[----:B------:R4:W-:Y:S01]  /*0bb0*/  LDGSTS.E.BYPASS.128 [R74], [R6.64] ;  /* 0x00000000064a7fae */ /* 0x0009e2000b901c44 */
[----:B------:R-:W-:Y:S02]  /*0bc0*/  IADD3.X R59, RZ, R13, RZ, P0, !PT ;  /* 0x0000000dff3b7210 */ /* 0x000fe400007fe4ff */
[----:B------:R-:W-:Y:S01]  /*0bd0*/  IADD3.X R57, RZ, R11, RZ, P1, !PT ;  /* 0x0000000bff397210 */ /* 0x000fe20000ffe4ff */
[----:B------:R-:W0:Y:S01]  /*0be0*/  LDGDEPBAR ;  /* 0x00000000000079af */ /* 0x000e220000000000 */
[----:B------:R-:W-:-:S03]  /*0bf0*/  IADD3 R56, P2, R6, 0x200, RZ ;  /* 0x0000020006387810 */ /* 0x000fc60007f5e0ff */
[----:B------:R1:W-:Y:S04]  /*0c00*/  LDGSTS.E.BYPASS.128 [R75+0x8000], [R10.64] ;  /* 0x080000000a4b7fae */ /* 0x0003e8000b901c44 */
[----:B------:R1:W-:Y:S04]  /*0c10*/  LDGSTS.E.BYPASS.128 [R73+0x8000], [R12.64] ;  /* 0x080000000c497fae */ /* 0x0003e8000b901c44 */
[----:B------:R1:W-:Y:S04]  /*0c20*/  LDGSTS.E.BYPASS.128 [R76+0x8000], [R14.64] ;  /* 0x080000000e4c7fae */ /* 0x0003e8000b901c44 */
[----:B------:R1:W-:Y:S04]  /*0c30*/  LDGSTS.E.BYPASS.128 [R74+0x8000], [R18.64] ;  /* 0x08000000124a7fae */ /* 0x0003e8000b901c44 */
[----:B------:R-:W0:Y:S04]  /*0c40*/  LDGDEPBAR ;  /* 0x00000000000079af */ /* 0x000e280000000000 */
[----:B------:R-:W-:Y:S06]  /*0c50*/  BAR.SYNC 0x0 ;  /* 0x0000000000007b1d */ /* 0x000fec0000000000 */
[----:B------:R-:W-:Y:S01]  /*0c60*/  @!PT LDS RZ, [RZ] ;  /* 0x00000000fffff984 */ /* 0x000fe20000000800 */
[----:B------:R-:W-:Y:S01]  /*0c70*/  @!PT LDS RZ, [RZ] ;  /* 0x00000000fffff984 */ /* 0x000fe20000000800 */
[----:B------:R-:W-:Y:S01]  /*0c80*/  @!PT LDS RZ, [RZ] ;  /* 0x00000000fffff984 */ /* 0x000fe20000000800 */
[----:B------:R1:W-:Y:S04]  /*0c90*/  LDGSTS.E.BYPASS.128 [R75+0x4000], [R8.64+0x100] ;  /* 0x04000100084b7fae */ /* 0x0003e8000b901c44 */
[----:B------:R2:W-:Y:S04]  /*0ca0*/  LDGSTS.E.BYPASS.128 [R73+0x4000], [R4.64+0x100] ;  /* 0x0400010004497fae */ /* 0x0005e8000b901c44 */
[----:B------:R3:W-:Y:S04]  /*0cb0*/  LDGSTS.E.BYPASS.128 [R76+0x4000], [R2.64+0x100] ;  /* 0x04000100024c7fae */ /* 0x0007e8000b901c44 */
[----:B------:R4:W-:Y:S04]  /*0cc0*/  LDGSTS.E.BYPASS.128 [R74+0x4000], [R6.64+0x100] ;  /* 0x04000100064a7fae */ /* 0x0009e8000b901c44 */
[----:B------:R-:W0:Y:S04]  /*0cd0*/  LDGDEPBAR ;  /* 0x00000000000079af */ /* 0x000e280000000000 */
[----:B------:R1:W-:Y:S01]  /*0ce0*/  LDGSTS.E.BYPASS.128 [R75+0xc000], [R10.64+0x100] ;  /* 0x0c0001000a4b7fae */ /* 0x0003e2000b901c44 */
[----:B---3--:R-:W-:-:S02]  /*0cf0*/  IADD3.X R2, RZ, R3, RZ, P3, !PT ;  /* 0x00000003ff027210 */ /* 0x008fc40001ffe4ff */
[----:B------:R-:W-:Y:S01]  /*0d00*/  IADD3 R3, P0, R4, 0x200, RZ ;  /* 0x0000020004037810 */ /* 0x000fe20007f1e0ff */
[----:B------:R3:W-:Y:S01]  /*0d10*/  LDGSTS.E.BYPASS.128 [R73+0xc000], [R12.64+0x100] ;  /* 0x0c0001000c497fae */ /* 0x0007e2000b901c44 */
[----:B--2---:R-:W-:Y:S02]  /*0d20*/  IADD3 R4, P1, R8, 0x200, RZ ;  /* 0x0000020008047810 */ /* 0x004fe40007f3e0ff */
[----:B----4-:R-:W-:Y:S01]  /*0d30*/  IADD3.X R7, RZ, R7, RZ, P2, !PT ;  /* 0x00000007ff077210 */ /* 0x010fe200017fe4ff */
[----:B------:R2:W-:Y:S01]  /*0d40*/  LDGSTS.E.BYPASS.128 [R76+0xc000], [R14.64+0x100] ;  /* 0x0c0001000e4c7fae */ /* 0x0005e2000b901c44 */
[----:B------:R-:W-:Y:S02]  /*0d50*/  IADD3.X R6, RZ, R9, RZ, P1, !PT ;  /* 0x00000009ff067210 */ /* 0x000fe40000ffe4ff */
[----:B------:R-:W-:Y:S01]  /*0d60*/  IADD3.X R5, RZ, R5, RZ, P0, !PT ;  /* 0x00000005ff057210 */ /* 0x000fe200007fe4ff */
[----:B------:R4:W-:Y:S01]  /*0d70*/  LDGSTS.E.BYPASS.128 [R74+0xc000], [R18.64+0x100] ;  /* 0x0c000100124a7fae */ /* 0x0009e2000b901c44 */
[----:B-1----:R-:W-:Y:S01]  /*0d80*/  CS2R R8, SRZ ;  /* 0x0000000000087805 */ /* 0x002fe2000001ff00 */
[----:B------:R-:W-:Y:S01]  /*0d90*/  CS2R R10, SRZ ;  /* 0x00000000000a7805 */ /* 0x000fe2000001ff00 */
[----:B------:R-:W-:Y:S01]  /*0da0*/  UMOV UR4, URZ ;  /* 0x0000003f00047c82 */ /* 0x000fe20008000000 */
[----:B------:R-:W0:Y:S01]  /*0db0*/  LDGDEPBAR ;  /* 0x00000000000079af */ /* 0x000e220000000000 */
[----:B---3--:R-:W-:Y:S01]  /*0dc0*/  CS2R R12, SRZ ;  /* 0x00000000000c7805 */ /* 0x008fe2000001ff00 */
[----:B------:R-:W-:Y:S01]  /*0dd0*/  UMOV UR5, URZ ;  /* 0x0000003f00057c82 */ /* 0x000fe20008000000 */
[----:B--2---:R-:W-:Y:S01]  /*0de0*/  CS2R R14, SRZ ;  /* 0x00000000000e7805 */ /* 0x004fe2000001ff00 */
[----:B------:R-:W-:-:S04]  /*0df0*/  DEPBAR.LE SB0, 0x2 ;  /* 0x000080800000791a */ /* 0x000fc80000000000 */
[----:B----4-:R-:W-:Y:S06]  /*0e00*/  BAR.SYNC 0x0 ;  /* 0x0000000000007b1d */ /* 0x010fec0000000000 */
.L_x_1:
[C---:B------:R-:W-:Y:S01]  /*0e10*/  LEA R78, R77.reuse, UR8, 0x8 ;  /* 0x000000084d4e7c11 */ /* 0x040fe2000f8e40ff */
[----:B------:R-:W-:Y:S01]  /*0e20*/  LDS.128 R48, [R72.X4+UR5+0x100] ;  /* 0x0001000548307984 */ /* 0x000fe20008004c00 */
[----:B------:R-:W-:Y:S01]  /*0e30*/  ISETP.GE.U32.AND P0, PT, R77, 0x30, PT ;  /* 0x000000304d00780c */ /* 0x000fe20003f06070 */
[----:B------:R-:W-:Y:S01]  /*0e40*/  ULDC.64 UR10, c[0x0][0x118] ;  /* 0x00004600000a7ab9 */ /* 0x000fe20000000a00 */
[----:B------:R-:W-:Y:S01]  /*0e50*/  ISETP.NE.AND P1, PT, RZ, UR6, PT ;  /* 0x00000006ff007c0c */ /* 0x000fe2000bf25270 */
[----:B------:R-:W1:Y:S01]  /*0e60*/  LDS.128 R32, [R78] ;  /* 0x000000004e207984 */ /* 0x000e620000000c00 */
[----:B------:R-:W-:Y:S01]  /*0e70*/  IADD3 R71, R71, 0x1, RZ ;  /* 0x0000000147477810 */ /* 0x000fe20007ffe0ff */
[----:B------:R-:W-:Y:S01]  /*0e80*/  UIADD3 UR4, UR4, 0x1, URZ ;  /* 0x0000000104047890 */ /* 0x000fe2000fffe03f */
[----:B------:R-:W-:Y:S01]  /*0e90*/  IADD3 R70, R70, 0x40, RZ ;  /* 0x0000004046467810 */ /* 0x000fe20007ffe0ff */
[----:B------:R-:W2:Y:S02]  /*0ea0*/  LDS.128 R40, [R72.X4+UR5+0x200] ;  /* 0x0002000548287984 */ /* 0x000ea40008004c00 */
[----:B------:R-:W-:-:S02]  /*0eb0*/  UISETP.GE.AND UP0, UPT, UR4, 0x2, UPT ;  /* 0x000000020400788c */ /* 0x000fc4000bf06270 */
[----:B------:R-:W3:Y:S02]  /*0ec0*/  LDS.128 R44, [R72.X4+UR5] ;  /* 0x00000005482c7984 */ /* 0x000ee40008004c00 */
[----:B------:R-:W-:Y:S02]  /*0ed0*/  USEL UR4, UR4, URZ, !UP0 ;  /* 0x0000003f04047287 */ /* 0x000fe4000c000000 */
[----:B------:R-:W4:Y:S04]  /*0ee0*/  LDS.128 R52, [R78+0x100] ;  /* 0x000100004e347984 */ /* 0x000f280000000c00 */
[----:B------:R-:W4:Y:S04]  /*0ef0*/  LDS.128 R36, [R78+0x200] ;  /* 0x000200004e247984 */ /* 0x000f280000000c00 */
[----:B------:R-:W4:Y:S04]  /*0f00*/  LDS.128 R20, [R72.X4+UR5+0x300] ;  /* 0x0003000548147984 */ /* 0x000f280008004c00 */
[----:B------:R-:W4:Y:S01]  /*0f10*/  LDS.128 R16, [R78+0x300] ;  /* 0x000300004e107984 */ /* 0x000f220000000c00 */
[-C--:B-1----:R-:W-:Y:S01]  /*0f20*/  FFMA R24, R48, R32.reuse, R24 ;  /* 0x0000002030187223 */ /* 0x082fe20000000018 */
[-C--:B--2---:R-:W-:Y:S01]  /*0f30*/  FFMA R12, R40, R32.reuse, R12 ;  /* 0x00000020280c7223 */ /* 0x084fe2000000000c */
[C---:B---3--:R-:W-:Y:S01]  /*0f40*/  FFMA R28, R44.reuse, R32, R28 ;  /* 0x000000202c1c7223 */ /* 0x048fe2000000001c */
[C---:B----4-:R-:W-:Y:S01]  /*0f50*/  FFMA R82, R44.reuse, R52, R29 ;  /* 0x000000342c527223 */ /* 0x050fe2000000001d */
[----:B------:R-:W-:Y:S01]  /*0f60*/  FFMA R29, R49, R33, R24 ;  /* 0x00000021311d7223 */ /* 0x000fe20000000018 */
[----:B------:R-:W-:-:S03]  /*0f70*/  FFMA R30, R44, R36, R30 ;  /* 0x000000242c1e7223 */ /* 0x000fc6000000001e */
[----:B------:R-:W-:Y:S01]  /*0f80*/  FFMA R24, R50, R34, R29 ;  /* 0x0000002232187223 */ /* 0x000fe2000000001d */
[-C--:B------:R-:W-:Y:S01]  /*0f90*/  FFMA R26, R48, R36.reuse, R26 ;  /* 0x00000024301a7223 */ /* 0x080fe2000000001a */
[----:B------:R-:W-:Y:S01]  /*0fa0*/  FFMA R14, R40, R36, R14 ;  /* 0x00000024280e7223 */ /* 0x000fe2000000000e */
[----:B------:R-:W-:Y:S01]  /*0fb0*/  FFMA R80, R20, R32, R8 ;  /* 0x0000002014507223 */ /* 0x000fe20000000008 */
[-C--:B------:R-:W-:Y:S01]  /*0fc0*/  FFMA R8, R48, R52.reuse, R25 ;  /* 0x0000003430087223 */ /* 0x080fe20000000019 */
[-C--:B------:R-:W-:Y:S01]  /*0fd0*/  FFMA R32, R40, R52.reuse, R13 ;  /* 0x0000003428207223 */ /* 0x080fe2000000000d */
[----:B------:R-:W-:Y:S01]  /*0fe0*/  FFMA R52, R20, R52, R9 ;  /* 0x0000003414347223 */ /* 0x000fe20000000009 */
[----:B------:R-:W-:Y:S01]  /*0ff0*/  FFMA R44, R44, R16, R31 ;  /* 0x000000102c2c7223 */ /* 0x000fe2000000001f */
[----:B------:R-:W-:Y:S01]  /*1000*/  FFMA R31, R41, R33, R12 ;  /* 0x00000021291f7223 */ /* 0x000fe2000000000c */
[C---:B------:R-:W-:Y:S01]  /*1010*/  FFMA R25, R45.reuse, R53, R82 ;  /* 0x000000352d197223 */ /* 0x040fe20000000052 */
[C---:B------:R-:W-:Y:S01]  /*1020*/  FFMA R13, R45.reuse, R37, R30 ;  /* 0x000000252d0d7223 */ /* 0x040fe2000000001e */
[C---:B------:R-:W-:Y:S01]  /*1030*/  FFMA R9, R45.reuse, R17, R44 ;  /* 0x000000112d097223 */ /* 0x040fe2000000002c */
[----:B------:R-:W-:Y:S01]  /*1040*/  FFMA R45, R45, R33, R28 ;  /* 0x000000212d2d7223 */ /* 0x000fe2000000001c */
[-C--:B------:R-:W-:Y:S01]  /*1050*/  FFMA R29, R49, R53.reuse, R8 ;  /* 0x00000035311d7223 */ /* 0x080fe20000000008 */
[----:B------:R-:W-:Y:S01]  /*1060*/  FFMA R28, R42, R34, R31 ;  /* 0x000000222a1c7223 */ /* 0x000fe2000000001f */
[----:B------:R-:W-:Y:S01]  /*1070*/  FFMA R10, R20, R36, R10 ;  /* 0x00000024140a7223 */ /* 0x000fe2000000000a */
[-C--:B------:R-:W-:Y:S01]  /*1080*/  FFMA R31, R41, R53.reuse, R32 ;  /* 0x00000035291f7223 */ /* 0x080fe20000000020 */
[----:B------:R-:W-:Y:S01]  /*1090*/  FFMA R53, R21, R53, R52 ;  /* 0x0000003515357223 */ /* 0x000fe20000000034 */
[-C--:B------:R-:W-:Y:S01]  /*10a0*/  FFMA R52, R46, R54.reuse, R25 ;  /* 0x000000362e347223 */ /* 0x080fe20000000019 */
[----:B------:R-:W-:Y:S01]  /*10b0*/  FFMA R44, R50, R54, R29 ;  /* 0x00000036322c7223 */ /* 0x000fe2000000001d */
[-C--:B------:R-:W-:Y:S01]  /*10c0*/  FFMA R25, R49, R37.reuse, R26 ;  /* 0x0000002531197223 */ /* 0x080fe2000000001a */
[-C--:B------:R-:W-:Y:S01]  /*10d0*/  FFMA R29, R41, R37.reuse, R14 ;  /* 0x00000025291d7223 */ /* 0x080fe2000000000e */
[C---:B------:R-:W-:Y:S01]  /*10e0*/  FFMA R37, R21.reuse, R37, R10 ;  /* 0x0000002515257223 */ /* 0x040fe2000000000a */
[----:B------:R-:W-:Y:S01]  /*10f0*/  FFMA R33, R21, R33, R80 ;  /* 0x0000002115217223 */ /* 0x000fe20000000050 */
[----:B------:R-:W-:Y:S01]  /*1100*/  FFMA R12, R46, R34, R45 ;  /* 0x000000222e0c7223 */ /* 0x000fe2000000002d */
[-C--:B------:R-:W-:Y:S01]  /*1110*/  FFMA R48, R48, R16.reuse, R27 ;  /* 0x0000001030307223 */ /* 0x080fe2000000001b */
[-C--:B------:R-:W-:Y:S01]  /*1120*/  FFMA R8, R40, R16.reuse, R15 ;  /* 0x0000001028087223 */ /* 0x080fe2000000000f */
[----:B------:R-:W-:Y:S01]  /*1130*/  FFMA R10, R20, R16, R11 ;  /* 0x00000010140a7223 */ /* 0x000fe2000000000b */
[----:B------:R-:W-:Y:S01]  /*1140*/  FFMA R34, R22, R34, R33 ;  /* 0x0000002216227223 */ /* 0x000fe20000000021 */
[----:B------:R-:W-:Y:S01]  /*1150*/  FFMA R40, R46, R38, R13 ;  /* 0x000000262e287223 */ /* 0x000fe2000000000d */
[-C--:B------:R-:W-:Y:S01]  /*1160*/  FFMA R49, R49, R17.reuse, R48 ;  /* 0x0000001131317223 */ /* 0x080fe20000000030 */
[----:B------:R-:W-:Y:S01]  /*1170*/  FFMA R41, R41, R17, R8 ;  /* 0x0000001129297223 */ /* 0x000fe20000000008 */
[-C--:B------:R-:W-:Y:S01]  /*1180*/  FFMA R79, R47, R35.reuse, R12 ;  /* 0x000000232f4f7223 */ /* 0x080fe2000000000c */
[----:B------:R-:W-:Y:S01]  /*1190*/  FFMA R45, R43, R35, R28 ;  /* 0x000000232b2d7223 */ /* 0x000fe2000000001c */
[C---:B------:R-:W-:Y:S01]  /*11a0*/  FFMA R36, R42.reuse, R54, R31 ;  /* 0x000000362a247223 */ /* 0x040fe2000000001f */
[----:B------:R-:W-:Y:S01]  /*11b0*/  FFMA R16, R42, R38, R29 ;  /* 0x000000262a107223 */ /* 0x000fe2000000001d */
[----:B------:R-:W-:Y:S01]  /*11c0*/  FFMA R17, R21, R17, R10 ;  /* 0x0000001115117223 */ /* 0x000fe2000000000a */
[----:B------:R-:W-:Y:S01]  /*11d0*/  FFMA R46, R46, R18, R9 ;  /* 0x000000122e2e7223 */ /* 0x000fe20000000009 */
[----:B------:R-:W-:Y:S01]  /*11e0*/  LDS.128 R12, [R78+0x110] ;  /* 0x000110004e0c7984 */ /* 0x000fe20000000c00 */
[-C--:B------:R-:W-:Y:S01]  /*11f0*/  FFMA R87, R51, R35.reuse, R24 ;  /* 0x0000002333577223 */ /* 0x080fe20000000018 */
[----:B------:R-:W-:Y:S01]  /*1200*/  FFMA R20, R50, R38, R25 ;  /* 0x0000002632147223 */ /* 0x000fe20000000019 */
[----:B------:R-:W-:Y:S01]  /*1210*/  FFMA R81, R23, R35, R34 ;  /* 0x0000002317517223 */ /* 0x000fe20000000022 */
[----:B------:R-:W1:Y:S01]  /*1220*/  LDS.128 R8, [R72.X4+UR5+0x10] ;  /* 0x0000100548087984 */ /* 0x000e620008004c00 */
[----:B------:R-:W-:Y:S01]  /*1230*/  FFMA R54, R22, R54, R53 ;  /* 0x0000003616367223 */ /* 0x000fe20000000035 */
[-C--:B------:R-:W-:Y:S01]  /*1240*/  FFMA R50, R50, R18.reuse, R49 ;  /* 0x0000001232327223 */ /* 0x080fe20000000031 */
[-C--:B------:R-:W-:Y:S01]  /*1250*/  FFMA R42, R42, R18.reuse, R41 ;  /* 0x000000122a2a7223 */ /* 0x080fe20000000029 */
[----:B------:R-:W2:Y:S01]  /*1260*/  LDS.128 R28, [R78+0x10] ;  /* 0x000010004e1c7984 */ /* 0x000ea20000000c00 */
[C---:B------:R-:W-:Y:S01]  /*1270*/  FFMA R18, R22.reuse, R18, R17 ;  /* 0x0000001216127223 */ /* 0x040fe20000000011 */
[-C--:B------:R-:W-:Y:S01]  /*1280*/  FFMA R41, R47, R55.reuse, R52 ;  /* 0x000000372f297223 */ /* 0x080fe20000000034 */
[-C--:B------:R-:W-:Y:S01]  /*1290*/  FFMA R53, R51, R55.reuse, R44 ;  /* 0x0000003733357223 */ /* 0x080fe2000000002c */
[----:B------:R-:W3:Y:S01]  /*12a0*/  LDS.128 R24, [R78+0x210] ;  /* 0x000210004e187984 */ /* 0x000ee20000000c00 */
[-C--:B------:R-:W-:Y:S01]  /*12b0*/  FFMA R49, R43, R55.reuse, R36 ;  /* 0x000000372b317223 */ /* 0x080fe20000000024 */
[----:B------:R-:W-:Y:S01]  /*12c0*/  FFMA R17, R23, R55, R54 ;  /* 0x0000003717117223 */ /* 0x000fe20000000036 */
[-C--:B------:R-:W-:Y:S01]  /*12d0*/  FFMA R83, R47, R39.reuse, R40 ;  /* 0x000000272f537223 */ /* 0x080fe20000000028 */
[----:B------:R-:W4:Y:S01]  /*12e0*/  LDS.128 R32, [R78+0x310] ;  /* 0x000310004e207984 */ /* 0x000f220000000c00 */
[----:B------:R-:W-:Y:S01]  /*12f0*/  FFMA R55, R51, R39, R20 ;  /* 0x0000002733377223 */ /* 0x000fe20000000014 */
[-C--:B------:R-:W-:Y:S01]  /*1300*/  FFMA R85, R47, R19.reuse, R46 ;  /* 0x000000132f557223 */ /* 0x080fe2000000002e */
[-C--:B------:R-:W-:Y:S01]  /*1310*/  FFMA R51, R51, R19.reuse, R50 ;  /* 0x0000001333337223 */ /* 0x080fe20000000032 */
[C---:B------:R-:W-:Y:S01]  /*1320*/  FFMA R47, R43.reuse, R19, R42 ;  /* 0x000000132b2f7223 */ /* 0x040fe2000000002a */
[----:B------:R-:W-:Y:S01]  /*1330*/  FFMA R38, R22, R38, R37 ;  /* 0x0000002616267223 */ /* 0x000fe20000000025 */
[----:B------:R-:W-:Y:S01]  /*1340*/  FFMA R91, R43, R39, R16 ;  /* 0x000000272b5b7223 */ /* 0x000fe20000000010 */
[----:B------:R-:W-:-:S02]  /*1350*/  FFMA R19, R23, R19, R18 ;  /* 0x0000001317137223 */ /* 0x000fc40000000012 */
[----:B------:R-:W-:Y:S02]  /*1360*/  FFMA R21, R23, R39, R38 ;  /* 0x0000002717157223 */ /* 0x000fe40000000026 */
[----:B------:R-:W4:Y:S01]  /*1370*/  LDS.128 R36, [R72.X4+UR5+0x110] ;  /* 0x0001100548247984 */ /* 0x000f220008004c00 */
[C---:B-1----:R-:W-:Y:S01]  /*1380*/  FFMA R18, R8.reuse, R12, R41 ;  /* 0x0000000c08127223 */ /* 0x042fe20000000029 */
[----:B--2---:R-:W-:-:S03]  /*1390*/  FFMA R16, R8, R28, R79 ;  /* 0x0000001c08107223 */ /* 0x004fc6000000004f */
[C---:B------:R-:W-:Y:S01]  /*13a0*/  FFMA R41, R9.reuse, R13, R18 ;  /* 0x0000000d09297223 */ /* 0x040fe20000000012 */
[----:B---3--:R-:W-:Y:S01]  /*13b0*/  FFMA R20, R8, R24, R83 ;  /* 0x0000001808147223 */ /* 0x008fe20000000053 */
[C---:B------:R-:W-:Y:S02]  /*13c0*/  FFMA R43, R9.reuse, R29, R16 ;  /* 0x0000001d092b7223 */ /* 0x040fe40000000010 */
[----:B------:R-:W-:Y:S01]  /*13d0*/  FFMA R16, R10, R14, R41 ;  /* 0x0000000e0a107223 */ /* 0x000fe20000000029 */
[----:B----4-:R-:W-:Y:S01]  /*13e0*/  FFMA R8, R8, R32, R85 ;  /* 0x0000002008087223 */ /* 0x010fe20000000055 */
[----:B------:R-:W-:Y:S02]  /*13f0*/  FFMA R23, R9, R25, R20 ;  /* 0x0000001909177223 */ /* 0x000fe40000000014 */
[----:B------:R-:W-:Y:S01]  /*1400*/  FFMA R83, R11, R15, R16 ;  /* 0x0000000f0b537223 */ /* 0x000fe20000000010 */
[----:B------:R-:W-:Y:S01]  /*1410*/  FFMA R9, R9, R33, R8 ;  /* 0x0000002109097223 */ /* 0x000fe20000000008 */
[C---:B------:R-:W-:Y:S01]  /*1420*/  FFMA R8, R10.reuse, R30, R43 ;  /* 0x0000001e0a087223 */ /* 0x040fe2000000002b */
[C---:B------:R-:W-:Y:S01]  /*1430*/  FFMA R18, R10.reuse, R26, R23 ;  /* 0x0000001a0a127223 */ /* 0x040fe20000000017 */
[----:B------:R-:W1:Y:S01]  /*1440*/  LDS.128 R40, [R72.X4+UR5+0x210] ;  /* 0x0002100548287984 */ /* 0x000e620008004c00 */
[----:B------:R-:W-:Y:S01]  /*1450*/  FFMA R10, R10, R34, R9 ;  /* 0x000000220a0a7223 */ /* 0x000fe20000000009 */
[C---:B------:R-:W-:Y:S01]  /*1460*/  FFMA R89, R11.reuse, R31, R8 ;  /* 0x0000001f0b597223 */ /* 0x040fe20000000008 */
[C---:B------:R-:W-:Y:S01]  /*1470*/  FFMA R85, R11.reuse, R27, R18 ;  /* 0x0000001b0b557223 */ /* 0x040fe20000000012 */
[C---:B------:R-:W-:Y:S01]  /*1480*/  FFMA R16, R36.reuse, R24, R55 ;  /* 0x0000001824107223 */ /* 0x040fe20000000037 */
[----:B------:R-:W-:Y:S01]  /*1490*/  FFMA R79, R11, R35, R10 ;  /* 0x000000230b4f7223 */ /* 0x000fe2000000000a */
[C---:B------:R-:W-:Y:S01]  /*14a0*/  FFMA R10, R36.reuse, R12, R53 ;  /* 0x0000000c240a7223 */ /* 0x040fe20000000035 */
[C---:B------:R-:W-:Y:S01]  /*14b0*/  FFMA R8, R36.reuse, R28, R87 ;  /* 0x0000001c24087223 */ /* 0x040fe20000000057 */
[----:B------:R-:W2:Y:S01]  /*14c0*/  LDS.128 R52, [R72.X4+UR5+0x310] ;  /* 0x0003100548347984 */ /* 0x000ea20008004c00 */
[----:B------:R-:W-:Y:S01]  /*14d0*/  FFMA R36, R36, R32, R51 ;  /* 0x0000002024247223 */ /* 0x000fe20000000033 */
[C---:B------:R-:W-:Y:S01]  /*14e0*/  FFMA R11, R37.reuse, R13, R10 ;  /* 0x0000000d250b7223 */ /* 0x040fe2000000000a */
[C---:B------:R-:W-:Y:S01]  /*14f0*/  FFMA R9, R37.reuse, R25, R16 ;  /* 0x0000001925097223 */ /* 0x040fe20000000010 */
[C---:B------:R-:W-:Y:S01]  /*1500*/  FFMA R23, R37.reuse, R29, R8 ;  /* 0x0000001d25177223 */ /* 0x040fe20000000008 */
[----:B------:R-:W-:Y:S01]  /*1510*/  FFMA R37, R37, R33, R36 ;  /* 0x0000002125257223 */ /* 0x000fe20000000024 */
[C---:B------:R-:W-:Y:S01]  /*1520*/  FFMA R80, R38.reuse, R14, R11 ;  /* 0x0000000e26507223 */ /* 0x040fe2000000000b */
[C---:B------:R-:W-:Y:S01]  /*1530*/  FFMA R36, R38.reuse, R26, R9 ;  /* 0x0000001a26247223 */ /* 0x040fe20000000009 */
[C---:B------:R-:W-:Y:S01]  /*1540*/  FFMA R82, R38.reuse, R30, R23 ;  /* 0x0000001e26527223 */ /* 0x040fe20000000017 */
[----:B------:R-:W-:-:S04]  /*1550*/  FFMA R38, R38, R34, R37 ;  /* 0x0000002226267223 */ /* 0x000fc80000000025 */
[----:B------:R-:W-:Y:S01]  /*1560*/  FFMA R37, R39, R35, R38 ;  /* 0x0000002327257223 */ /* 0x000fe20000000026 */
[C---:B-1----:R-:W-:Y:S01]  /*1570*/  FFMA R10, R40.reuse, R12, R49 ;  /* 0x0000000c280a7223 */ /* 0x042fe20000000031 */
[C---:B------:R-:W-:Y:S01]  /*1580*/  FFMA R16, R40.reuse, R24, R91 ;  /* 0x0000001828107223 */ /* 0x040fe2000000005b */
[C---:B------:R-:W-:Y:S01]  /*1590*/  FFMA R8, R40.reuse, R28, R45 ;  /* 0x0000001c28087223 */ /* 0x040fe2000000002d */
[----:B------:R-:W-:Y:S01]  /*15a0*/  FFMA R40, R40, R32, R47 ;  /* 0x0000002028287223 */ /* 0x000fe2000000002f */
[C---:B------:R-:W-:Y:S01]  /*15b0*/  FFMA R11, R41.reuse, R13, R10 ;  /* 0x0000000d290b7223 */ /* 0x040fe2000000000a */
[C---:B------:R-:W-:Y:S01]  /*15c0*/  FFMA R9, R41.reuse, R25, R16 ;  /* 0x0000001929097223 */ /* 0x040fe20000000010 */
[C---:B------:R-:W-:Y:S01]  /*15d0*/  FFMA R23, R41.reuse, R29, R8 ;  /* 0x0000001d29177223 */ /* 0x040fe20000000008 */
[-C--:B------:R-:W-:Y:S01]  /*15e0*/  FFMA R41, R41, R33.reuse, R40 ;  /* 0x0000002129297223 */ /* 0x080fe20000000028 */
[C---:B------:R-:W-:Y:S01]  /*15f0*/  FFMA R84, R42.reuse, R14, R11 ;  /* 0x0000000e2a547223 */ /* 0x040fe2000000000b */
[----:B------:R-:W-:Y:S01]  /*1600*/  FFMA R40, R42, R26, R9 ;  /* 0x0000001a2a287223 */ /* 0x000fe20000000009 */
[----:B------:R-:W-:Y:S01]  /*1610*/  LDS.128 R48, [R72.X4+UR5+0x120] ;  /* 0x0001200548307984 */ /* 0x000fe20008004c00 */
[C---:B--2---:R-:W-:Y:S01]  /*1620*/  FFMA R32, R52.reuse, R32, R19 ;  /* 0x0000002034207223 */ /* 0x044fe20000000013 */
[C---:B------:R-:W-:Y:S01]  /*1630*/  FFMA R28, R52.reuse, R28, R81 ;  /* 0x0000001c341c7223 */ /* 0x040fe20000000051 */
[C---:B------:R-:W-:Y:S01]  /*1640*/  FFMA R12, R52.reuse, R12, R17 ;  /* 0x0000000c340c7223 */ /* 0x040fe20000000011 */
[----:B------:R-:W1:Y:S01]  /*1650*/  LDS.128 R8, [R78+0x20] ;  /* 0x000020004e087984 */ /* 0x000e620000000c00 */
[----:B------:R-:W-:Y:S01]  /*1660*/  FFMA R24, R52, R24, R21 ;  /* 0x0000001834187223 */ /* 0x000fe20000000015 */
[C---:B------:R-:W-:Y:S01]  /*1670*/  FFMA R33, R53.reuse, R33, R32 ;  /* 0x0000002135217223 */ /* 0x040fe20000000020 */
[C---:B------:R-:W-:Y:S01]  /*1680*/  FFMA R29, R53.reuse, R29, R28 ;  /* 0x0000001d351d7223 */ /* 0x040fe2000000001c */
[C---:B------:R-:W-:Y:S01]  /*1690*/  FFMA R13, R53.reuse, R13, R12 ;  /* 0x0000000d350d7223 */ /* 0x040fe2000000000c */
[----:B------:R-:W-:Y:S01]  /*16a0*/  FFMA R25, R53, R25, R24 ;  /* 0x0000001935197223 */ /* 0x000fe20000000018 */
[C---:B------:R-:W-:Y:S01]  /*16b0*/  FFMA R86, R42.reuse, R30, R23 ;  /* 0x0000001e2a567223 */ /* 0x040fe20000000017 */
[-C--:B------:R-:W-:Y:S01]  /*16c0*/  FFMA R42, R42, R34.reuse, R41 ;  /* 0x000000222a2a7223 */ /* 0x080fe20000000029 */
[C---:B------:R-:W-:Y:S01]  /*16d0*/  FFMA R34, R54.reuse, R34, R33 ;  /* 0x0000002236227223 */ /* 0x040fe20000000021 */
[C---:B------:R-:W-:Y:S01]  /*16e0*/  FFMA R30, R54.reuse, R30, R29 ;  /* 0x0000001e361e7223 */ /* 0x040fe2000000001d */
[C---:B------:R-:W-:Y:S01]  /*16f0*/  FFMA R14, R54.reuse, R14, R13 ;  /* 0x0000000e360e7223 */ /* 0x040fe2000000000d */
[----:B------:R-:W-:Y:S01]  /*1700*/  FFMA R26, R54, R26, R25 ;  /* 0x0000001a361a7223 */ /* 0x000fe20000000019 */
[C---:B------:R-:W-:Y:S01]  /*1710*/  FFMA R33, R39.reuse, R31, R82 ;  /* 0x0000001f27217223 */ /* 0x040fe20000000052 */
[C---:B------:R-:W-:Y:S01]  /*1720*/  FFMA R13, R39.reuse, R27, R36 ;  /* 0x0000001b270d7223 */ /* 0x040fe20000000024 */
        /* <DEDUP_REMOVED lines=8> */
[----:B------:R-:W-:Y:S01]  /*17b0*/  FFMA R31, R55, R31, R30 ;  /* 0x0000001f371f7223 */ /* 0x000fe2000000001e */
[----:B------:R-:W2:Y:S04]  /*17c0*/  LDS.128 R44, [R72.X4+UR5+0x20] ;  /* 0x00002005482c7984 */ /* 0x000ea80008004c00 */
[----:B------:R-:W3:Y:S04]  /*17d0*/  LDS.128 R20, [R72.X4+UR5+0x220] ;  /* 0x0002200548147984 */ /* 0x000ee80008004c00 */
[----:B------:R-:W4:Y:S04]  /*17e0*/  LDS.128 R52, [R78+0x120] ;  /* 0x000120004e347984 */ /* 0x000f280000000c00 */
[----:B------:R-:W4:Y:S01]  /*17f0*/  LDS.128 R16, [R72.X4+UR5+0x320] ;  /* 0x0003200548107984 */ /* 0x000f220008004c00 */
[----:B-1----:R-:W-:-:S03]  /*1800*/  FFMA R80, R48, R8, R33 ;  /* 0x0000000830507223 */ /* 0x002fc60000000021 */
[----:B------:R-:W1:Y:S01]  /*1810*/  LDS.128 R32, [R78+0x220] ;  /* 0x000220004e207984 */ /* 0x000e620000000c00 */
[-C--:B--2---:R-:W-:Y:S01]  /*1820*/  FFMA R82, R44, R8.reuse, R89 ;  /* 0x000000082c527223 */ /* 0x084fe20000000059 */
[----:B---3--:R-:W-:Y:S01]  /*1830*/  FFMA R42, R20, R8, R43 ;  /* 0x00000008142a7223 */ /* 0x008fe2000000002b */
[-C--:B----4-:R-:W-:Y:S01]  /*1840*/  FFMA R38, R44, R52.reuse, R83 ;  /* 0x000000342c267223 */ /* 0x090fe20000000053 */
[-C--:B------:R-:W-:Y:S01]  /*1850*/  FFMA R36, R48, R52.reuse, R41 ;  /* 0x0000003430247223 */ /* 0x080fe20000000029 */
[-C--:B------:R-:W-:Y:S01]  /*1860*/  FFMA R28, R20, R52.reuse, R81 ;  /* 0x00000034141c7223 */ /* 0x080fe20000000051 */
[C---:B------:R-:W-:Y:S01]  /*1870*/  FFMA R52, R16.reuse, R52, R15 ;  /* 0x0000003410347223 */ /* 0x040fe2000000000f */
[----:B------:R-:W-:Y:S01]  /*1880*/  FFMA R84, R16, R8, R31 ;  /* 0x0000000810547223 */ /* 0x000fe2000000001f */
[-C--:B------:R-:W-:Y:S01]  /*1890*/  FFMA R31, R49, R9.reuse, R80 ;  /* 0x00000009311f7223 */ /* 0x080fe20000000050 */
[-C--:B-1----:R-:W-:Y:S01]  /*18a0*/  FFMA R24, R48, R32.reuse, R13 ;  /* 0x0000002030187223 */ /* 0x082fe2000000000d */
[-C--:B------:R-:W-:Y:S01]  /*18b0*/  FFMA R8, R44, R32.reuse, R85 ;  /* 0x000000202c087223 */ /* 0x080fe20000000055 */
[----:B------:R-:W1:Y:S01]  /*18c0*/  LDS.128 R12, [R78+0x320] ;  /* 0x000320004e0c7984 */ /* 0x000e620000000c00 */
[-C--:B------:R-:W-:Y:S01]  /*18d0*/  FFMA R30, R20, R32.reuse, R39 ;  /* 0x00000020141e7223 */ /* 0x080fe20000000027 */
[----:B------:R-:W-:Y:S01]  /*18e0*/  FFMA R32, R16, R32, R27 ;  /* 0x0000002010207223 */ /* 0x000fe2000000001b */
[-C--:B------:R-:W-:Y:S01]  /*18f0*/  FFMA R27, R45, R9.reuse, R82 ;  /* 0x000000092d1b7223 */ /* 0x080fe20000000052 */
[-C--:B-1----:R-:W-:Y:S01]  /*1900*/  FFMA R40, R48, R12.reuse, R37 ;  /* 0x0000000c30287223 */ /* 0x082fe20000000025 */
[-C--:B------:R-:W-:Y:S01]  /*1910*/  FFMA R37, R21, R9.reuse, R42 ;  /* 0x0000000915257223 */ /* 0x080fe2000000002a */
[----:B------:R-:W-:Y:S01]  /*1920*/  FFMA R9, R17, R9, R84 ;  /* 0x0000000911097223 */ /* 0x000fe20000000054 */
[----:B------:R-:W-:Y:S01]  /*1930*/  FFMA R26, R44, R12, R79 ;  /* 0x0000000c2c1a7223 */ /* 0x000fe2000000004f */
[-C--:B------:R-:W-:Y:S01]  /*1940*/  FFMA R42, R46, R10.reuse, R27 ;  /* 0x0000000a2e2a7223 */ /* 0x080fe2000000001b */
[-C--:B------:R-:W-:Y:S01]  /*1950*/  FFMA R44, R50, R10.reuse, R31 ;  /* 0x0000000a322c7223 */ /* 0x080fe2000000001f */
[-C--:B------:R-:W-:Y:S01]  /*1960*/  FFMA R48, R22, R10.reuse, R37 ;  /* 0x0000000a16307223 */ /* 0x080fe20000000025 */
        /* <DEDUP_REMOVED lines=21> */
[----:B------:R-:W-:Y:S01]  /*1ac0*/  LDS.128 R8, [R72.X4+UR5+0x30] ;  /* 0x0000300548087984 */ /* 0x000fe20008004c00 */
[----:B------:R-:W-:Y:S01]  /*1ad0*/  FFMA R12, R16, R12, R29 ;  /* 0x0000000c100c7223 */ /* 0x000fe2000000001d */
[-C--:B------:R-:W-:Y:S01]  /*1ae0*/  FFMA R49, R49, R13.reuse, R40 ;  /* 0x0000000d31317223 */ /* 0x080fe20000000028 */
[-C--:B------:R-:W-:Y:S01]  /*1af0*/  FFMA R21, R21, R13.reuse, R20 ;  /* 0x0000000d15157223 */ /* 0x080fe20000000014 */
[----:B------:R-:W1:Y:S01]  /*1b00*/  LDS.128 R24, [R78+0x30] ;  /* 0x000030004e187984 */ /* 0x000e620000000c00 */
[----:B------:R-:W-:Y:S01]  /*1b10*/  FFMA R54, R18, R54, R53 ;  /* 0x0000003612367223 */ /* 0x000fe20000000035 */
[----:B------:R-:W-:Y:S01]  /*1b20*/  FFMA R13, R17, R13, R12 ;  /* 0x0000000d110d7223 */ /* 0x000fe2000000000c */
[-C--:B------:R-:W-:Y:S01]  /*1b30*/  FFMA R46, R46, R14.reuse, R45 ;  /* 0x0000000e2e2e7223 */ /* 0x080fe2000000002d */
[----:B------:R-:W2:Y:S01]  /*1b40*/  LDS.128 R28, [R78+0x130] ;  /* 0x000130004e1c7984 */ /* 0x000ea20000000c00 */
[-C--:B------:R-:W-:Y:S01]  /*1b50*/  FFMA R50, R50, R14.reuse, R49 ;  /* 0x0000000e32327223 */ /* 0x080fe20000000031 */
[----:B------:R-:W-:Y:S01]  /*1b60*/  FFMA R22, R22, R14, R21 ;  /* 0x0000000e16167223 */ /* 0x000fe20000000015 */
[C---:B------:R-:W-:Y:S01]  /*1b70*/  FFMA R34, R18.reuse, R34, R33 ;  /* 0x0000002212227223 */ /* 0x040fe20000000021 */
[----:B------:R-:W3:Y:S01]  /*1b80*/  LDS.128 R36, [R78+0x230] ;  /* 0x000230004e247984 */ /* 0x000ee20000000c00 */
[----:B------:R-:W-:Y:S01]  /*1b90*/  FFMA R14, R18, R14, R13 ;  /* 0x0000000e120e7223 */ /* 0x000fe2000000000d */
[-C--:B------:R-:W-:Y:S01]  /*1ba0*/  FFMA R33, R47, R55.reuse, R82 ;  /* 0x000000372f217223 */ /* 0x080fe20000000052 */
[-C--:B------:R-:W-:Y:S01]  /*1bb0*/  FFMA R21, R51, R55.reuse, R52 ;  /* 0x0000003733157223 */ /* 0x080fe20000000034 */
[----:B------:R-:W4:Y:S01]  /*1bc0*/  LDS.128 R40, [R78+0x330] ;  /* 0x000330004e287984 */ /* 0x000f220000000c00 */
[-C--:B------:R-:W-:Y:S01]  /*1bd0*/  FFMA R45, R23, R55.reuse, R44 ;  /* 0x00000037172d7223 */ /* 0x080fe2000000002c */
[----:B------:R-:W-:Y:S01]  /*1be0*/  FFMA R13, R19, R55, R54 ;  /* 0x00000037130d7223 */ /* 0x000fe20000000036 */
[-C--:B------:R-:W-:Y:S01]  /*1bf0*/  FFMA R87, R47, R35.reuse, R80 ;  /* 0x000000232f577223 */ /* 0x080fe20000000050 */
[----:B------:R-:W4:Y:S01]  /*1c00*/  LDS.128 R52, [R72.X4+UR5+0x130] ;  /* 0x0001300548347984 */ /* 0x000f220008004c00 */
[-C--:B------:R-:W-:Y:S01]  /*1c10*/  FFMA R93, R51, R35.reuse, R48 ;  /* 0x00000023335d7223 */ /* 0x080fe20000000030 */
[-C--:B------:R-:W-:Y:S01]  /*1c20*/  FFMA R49, R23, R35.reuse, R32 ;  /* 0x0000002317317223 */ /* 0x080fe20000000020 */
[----:B------:R-:W-:Y:S01]  /*1c30*/  FFMA R17, R19, R35, R34 ;  /* 0x0000002313117223 */ /* 0x000fe20000000022 */
[-C--:B------:R-:W-:Y:S01]  /*1c40*/  FFMA R35, R47, R15.reuse, R46 ;  /* 0x0000000f2f237223 */ /* 0x080fe2000000002e */
[-C--:B------:R-:W-:Y:S01]  /*1c50*/  FFMA R51, R51, R15.reuse, R50 ;  /* 0x0000000f33337223 */ /* 0x080fe20000000032 */
[-C--:B------:R-:W-:Y:S01]  /*1c60*/  FFMA R47, R23, R15.reuse, R22 ;  /* 0x0000000f172f7223 */ /* 0x080fe20000000016 */
[----:B------:R-:W-:Y:S01]  /*1c70*/  FFMA R15, R19, R15, R14 ;  /* 0x0000000f130f7223 */ /* 0x000fe2000000000e */
[C---:B-1----:R-:W-:Y:S01]  /*1c80*/  FFMA R12, R8.reuse, R24, R85 ;  /* 0x00000018080c7223 */ /* 0x042fe20000000055 */
[----:B--2---:R-:W-:-:S03]  /*1c90*/  FFMA R14, R8, R28, R33 ;  /* 0x0000001c080e7223 */ /* 0x004fc60000000021 */
[C---:B------:R-:W-:Y:S01]  /*1ca0*/  FFMA R33, R9.reuse, R25, R12 ;  /* 0x0000001909217223 */ /* 0x040fe2000000000c */
[C---:B---3--:R-:W-:Y:S01]  /*1cb0*/  FFMA R16, R8.reuse, R36, R87 ;  /* 0x0000002408107223 */ /* 0x048fe20000000057 */
[C---:B------:R-:W-:Y:S01]  /*1cc0*/  FFMA R23, R9.reuse, R29, R14 ;  /* 0x0000001d09177223 */ /* 0x040fe2000000000e */
[----:B----4-:R-:W-:Y:S02]  /*1cd0*/  FFMA R8, R8, R40, R35 ;  /* 0x0000002808087223 */ /* 0x010fe40000000023 */
[C---:B------:R-:W-:Y:S01]  /*1ce0*/  FFMA R19, R9.reuse, R37, R16 ;  /* 0x0000002509137223 */ /* 0x040fe20000000010 */
[C---:B------:R-:W-:Y:S01]  /*1cf0*/  FFMA R12, R10.reuse, R30, R23 ;  /* 0x0000001e0a0c7223 */ /* 0x040fe20000000017 */
        /* <DEDUP_REMOVED lines=8> */
[C---:B------:R-:W-:Y:S01]  /*1d80*/  FFMA R91, R11.reuse, R43, R10 ;  /* 0x0000002b0b5b7223 */ /* 0x040fe2000000000a */
[C---:B------:R-:W-:Y:S01]  /*1d90*/  FFMA R10, R52.reuse, R28, R21 ;  /* 0x0000001c340a7223 */ /* 0x040fe20000000015 */
[C---:B------:R-:W-:Y:S01]  /*1da0*/  FFMA R12, R52.reuse, R36, R93 ;  /* 0x00000024340c7223 */ /* 0x040fe2000000005d */
[----:B------:R-:W2:Y:S01]  /*1db0*/  LDS.128 R20, [R72.X4+UR5+0x330] ;  /* 0x0003300548147984 */ /* 0x000ea20008004c00 */
[----:B------:R-:W-:Y:S01]  /*1dc0*/  FFMA R89, R11, R39, R14 ;  /* 0x000000270b597223 */ /* 0x000fe2000000000e */
        /* <DEDUP_REMOVED lines=19> */
[----:B------:R-:W-:Y:S01]  /*1f00*/  FFMA R33, R33, R41, R32 ;  /* 0x0000002921217223 */ /* 0x000fe20000000020 */
[C---:B--2---:R-:W-:Y:S01]  /*1f10*/  FFMA R24, R20.reuse, R24, R81 ;  /* 0x0000001814187223 */ /* 0x044fe20000000051 */
[C---:B------:R-:W-:Y:S01]  /*1f20*/  FFMA R28, R20.reuse, R28, R13 ;  /* 0x0000001c141c7223 */ /* 0x040fe2000000000d */
[----:B------:R-:W-:Y:S01]  /*1f30*/  FFMA R36, R20, R36, R17 ;  /* 0x0000002414247223 */ /* 0x000fe20000000011 */
[C---:B------:R-:W-:Y:S01]  /*1f40*/  FFMA R32, R34.reuse, R26, R19 ;  /* 0x0000001a22207223 */ /* 0x040fe20000000013 */
[C---:B------:R-:W-:Y:S01]  /*1f50*/  FFMA R54, R34.reuse, R30, R11 ;  /* 0x0000001e22367223 */ /* 0x040fe2000000000b */
[----:B------:R-:W-:Y:S01]  /*1f60*/  FFMA R84, R34, R38, R9 ;  /* 0x0000002622547223 */ /* 0x000fe20000000009 */
[----:B------:R-:W-:Y:S01]  /*1f70*/  FFMA R20, R20, R40, R15 ;  /* 0x0000002814147223 */ /* 0x000fe2000000000f */
[----:B------:R-:W-:Y:S01]  /*1f80*/  LDS.128 R16, [R72.X4+UR5+0x40] ;  /* 0x0000400548107984 */ /* 0x000fe20008004c00 */
[C---:B------:R-:W-:Y:S01]  /*1f90*/  FFMA R25, R21.reuse, R25, R24 ;  /* 0x0000001915197223 */ /* 0x040fe20000000018 */
[C---:B------:R-:W-:Y:S01]  /*1fa0*/  FFMA R29, R21.reuse, R29, R28 ;  /* 0x0000001d151d7223 */ /* 0x040fe2000000001c */
[C---:B------:R-:W-:Y:S01]  /*1fb0*/  FFMA R37, R21.reuse, R37, R36 ;  /* 0x0000002515257223 */ /* 0x040fe20000000024 */
[----:B------:R-:W1:Y:S01]  /*1fc0*/  LDS.128 R12, [R78+0x140] ;  /* 0x000140004e0c7984 */ /* 0x000e620000000c00 */
[----:B------:R-:W-:Y:S01]  /*1fd0*/  FFMA R21, R21, R41, R20 ;  /* 0x0000002915157223 */ /* 0x000fe20000000014 */
[C---:B------:R-:W-:Y:S01]  /*1fe0*/  FFMA R26, R22.reuse, R26, R25 ;  /* 0x0000001a161a7223 */ /* 0x040fe20000000019 */
[C---:B------:R-:W-:Y:S01]  /*1ff0*/  FFMA R30, R22.reuse, R30, R29 ;  /* 0x0000001e161e7223 */ /* 0x040fe2000000001d */
[----:B------:R-:W2:Y:S01]  /*2000*/  LDS.128 R44, [R78+0x240] ;  /* 0x000240004e2c7984 */ /* 0x000ea20000000c00 */
[C---:B------:R-:W-:Y:S01]  /*2010*/  FFMA R38, R22.reuse, R38, R37 ;  /* 0x0000002616267223 */ /* 0x040fe20000000025 */
[-C--:B------:R-:W-:Y:S01]  /*2020*/  FFMA R22, R22, R42.reuse, R21 ;  /* 0x0000002a16167223 */ /* 0x080fe20000000015 */
[----:B------:R-:W-:Y:S01]  /*2030*/  FFMA R34, R34, R42, R33 ;  /* 0x0000002a22227223 */ /* 0x000fe20000000021 */
[----:B------:R-:W3:Y:S01]  /*2040*/  LDS.128 R8, [R78+0x40] ;  /* 0x000040004e087984 */ /* 0x000ee20000000c00 */
[----:B------:R-:W-:Y:S01]  /*2050*/  FFMA R29, R35, R39, R84 ;  /* 0x00000027231d7223 */ /* 0x000fe20000000054 */
[----:B------:R-:W-:Y:S01]  /*2060*/  FFMA R21, R23, R43, R22 ;  /* 0x0000002b17157223 */ /* 0x000fe20000000016 */
[C---:B------:R-:W-:Y:S01]  /*2070*/  FFMA R25, R35.reuse, R31, R54 ;  /* 0x0000001f23197223 */ /* 0x040fe20000000036 */
[----:B------:R-:W4:Y:S01]  /*2080*/  LDS.128 R48, [R78+0x340] ;  /* 0x000340004e307984 */ /* 0x000f220000000c00 */
[----:B------:R-:W-:Y:S01]  /*2090*/  FFMA R33, R35, R43, R34 ;  /* 0x0000002b23217223 */ /* 0x000fe20000000022 */
[C---:B------:R-:W-:Y:S01]  /*20a0*/  FFMA R39, R23.reuse, R39, R38 ;  /* 0x0000002717277223 */ /* 0x040fe20000000026 */
[----:B------:R-:W-:Y:S01]  /*20b0*/  FFMA R31, R23, R31, R30 ;  /* 0x0000001f171f7223 */ /* 0x000fe2000000001e */
[----:B------:R-:W-:Y:S01]  /*20c0*/  FFMA R37, R55, R43, R86 ;  /* 0x0000002b37257223 */ /* 0x000fe20000000056 */
[-C--:B------:R-:W-:Y:S01]  /*20d0*/  FFMA R35, R35, R27.reuse, R32 ;  /* 0x0000001b23237223 */ /* 0x080fe20000000020 */
[----:B------:R-:W-:Y:S01]  /*20e0*/  FFMA R23, R23, R27, R26 ;  /* 0x0000001b17177223 */ /* 0x000fe2000000001a */
[----:B------:R-:W4:Y:S01]  /*20f0*/  LDS.128 R52, [R72.X4+UR5+0x140] ;  /* 0x0001400548347984 */ /* 0x000f220008004c00 */
        /* <DEDUP_REMOVED lines=19> */
[----:B------:R-:W2:Y:S01]  /*2230*/  LDS.128 R16, [R72.X4+UR5+0x340] ;  /* 0x0003400548107984 */ /* 0x000ea20008004c00 */
        /* <DEDUP_REMOVED lines=10> */
[----:B------:R-:W-:-:S02]  /*22e0*/  FFMA R93, R55, R11, R80 ;  /* 0x0000000b375d7223 */ /* 0x000fc40000000050 */
        /* <DEDUP_REMOVED lines=8> */
[----:B------:R-:W-:Y:S01]  /*2370*/  LDS.128 R32, [R78+0x150] ;  /* 0x000150004e207984 */ /* 0x000fe20000000c00 */
[C---:B--2---:R-:W-:Y:S01]  /*2380*/  FFMA R8, R16.reuse, R8, R23 ;  /* 0x0000000810087223 */ /* 0x044fe20000000017 */
[C---:B------:R-:W-:Y:S01]  /*2390*/  FFMA R12, R16.reuse, R12, R31 ;  /* 0x0000000c100c7223 */ /* 0x040fe2000000001f */
[C---:B------:R-:W-:Y:S01]  /*23a0*/  FFMA R44, R16.reuse, R44, R39 ;  /* 0x0000002c102c7223 */ /* 0x040fe20000000027 */
[----:B------:R-:W-:Y:S01]  /*23b0*/  FFMA R16, R16, R48, R21 ;  /* 0x0000003010107223 */ /* 0x000fe20000000015 */
[----:B------:R-:W1:Y:S01]  /*23c0*/  LDS.128 R36, [R72.X4+UR5+0x50] ;  /* 0x0000500548247984 */ /* 0x000e620008004c00 */
[C---:B------:R-:W-:Y:S01]  /*23d0*/  FFMA R25, R41.reuse, R45, R24 ;  /* 0x0000002d29197223 */ /* 0x040fe20000000018 */
[----:B------:R-:W-:Y:S01]  /*23e0*/  FFMA R41, R41, R49, R40 ;  /* 0x0000003129297223 */ /* 0x000fe20000000028 */
[C---:B------:R-:W-:Y:S01]  /*23f0*/  FFMA R40, R42.reuse, R10, R29 ;  /* 0x0000000a2a287223 */ /* 0x040fe2000000001d */
[----:B------:R-:W2:Y:S01]  /*2400*/  LDS.128 R20, [R78+0x50] ;  /* 0x000050004e147984 */ /* 0x000ea20000000c00 */
[C---:B------:R-:W-:Y:S01]  /*2410*/  FFMA R52, R42.reuse, R14, R27 ;  /* 0x0000000e2a347223 */ /* 0x040fe2000000001b */
[C---:B------:R-:W-:Y:S01]  /*2420*/  FFMA R54, R42.reuse, R46, R25 ;  /* 0x0000002e2a367223 */ /* 0x040fe20000000019 */
[C---:B------:R-:W-:Y:S01]  /*2430*/  FFMA R9, R17.reuse, R9, R8 ;  /* 0x0000000911097223 */ /* 0x040fe20000000008 */
[C---:B------:R-:W-:Y:S01]  /*2440*/  FFMA R13, R17.reuse, R13, R12 ;  /* 0x0000000d110d7223 */ /* 0x040fe2000000000c */
[C---:B------:R-:W-:Y:S01]  /*2450*/  FFMA R45, R17.reuse, R45, R44 ;  /* 0x0000002d112d7223 */ /* 0x040fe2000000002c */
[----:B------:R-:W-:Y:S01]  /*2460*/  FFMA R42, R42, R50, R41 ;  /* 0x000000322a2a7223 */ /* 0x000fe20000000029 */
[----:B------:R-:W-:Y:S01]  /*2470*/  FFMA R17, R17, R49, R16 ;  /* 0x0000003111117223 */ /* 0x000fe20000000010 */
        /* <DEDUP_REMOVED lines=8> */
[-C--:B------:R-:W-:Y:S01]  /*2500*/  FFMA R87, R43, R11.reuse, R40 ;  /* 0x0000000b2b577223 */ /* 0x080fe20000000028 */
[----:B------:R-:W3:Y:S01]  /*2510*/  LDS.128 R28, [R78+0x250] ;  /* 0x000250004e1c7984 */ /* 0x000ee20000000c00 */
[C---:B------:R-:W-:Y:S01]  /*2520*/  FFMA R11, R19.reuse, R11, R10 ;  /* 0x0000000b130b7223 */ /* 0x040fe2000000000a */
[C---:B------:R-:W-:Y:S01]  /*2530*/  FFMA R13, R19.reuse, R47, R46 ;  /* 0x0000002f130d7223 */ /* 0x040fe2000000002e */
[C---:B------:R-:W-:Y:S01]  /*2540*/  FFMA R9, R19.reuse, R51, R18 ;  /* 0x0000003313097223 */ /* 0x040fe20000000012 */
[----:B------:R-:W4:Y:S01]  /*2550*/  LDS.128 R40, [R72.X4+UR5+0x150] ;  /* 0x0001500548287984 */ /* 0x000f220008004c00 */
[----:B------:R-:W-:-:S03]  /*2560*/  FFMA R15, R19, R15, R14 ;  /* 0x0000000f130f7223 */ /* 0x000fc6000000000e */
[----:B------:R-:W4:Y:S01]  /*2570*/  LDS.128 R24, [R78+0x350] ;  /* 0x000350004e187984 */ /* 0x000f220000000c00 */
[C---:B-1----:R-:W-:Y:S01]  /*2580*/  FFMA R10, R36.reuse, R32, R81 ;  /* 0x00000020240a7223 */ /* 0x042fe20000000051 */
[----:B--2---:R-:W-:-:S03]  /*2590*/  FFMA R8, R36, R20, R79 ;  /* 0x0000001424087223 */ /* 0x004fc6000000004f */
[C---:B------:R-:W-:Y:S01]  /*25a0*/  FFMA R45, R37.reuse, R33, R10 ;  /* 0x00000021252d7223 */ /* 0x040fe2000000000a */
[----:B------:R-:W-:-:S03]  /*25b0*/  FFMA R47, R37, R21, R8 ;  /* 0x00000015252f7223 */ /* 0x000fc60000000008 */
[C---:B------:R-:W-:Y:S01]  /*25c0*/  FFMA R10, R38.reuse, R34, R45 ;  /* 0x00000022260a7223 */ /* 0x040fe2000000002d */
[----:B------:R-:W-:-:S03]  /*25d0*/  FFMA R8, R38, R22, R47 ;  /* 0x0000001626087223 */ /* 0x000fc6000000002f */
[C---:B------:R-:W-:Y:S01]  /*25e0*/  FFMA R81, R39.reuse, R35, R10 ;  /* 0x0000002327517223 */ /* 0x040fe2000000000a */
[----:B------:R-:W1:Y:S01]  /*25f0*/  LDS.128 R44, [R72.X4+UR5+0x250] ;  /* 0x00025005482c7984 */ /* 0x000e620008004c00 */
[----:B------:R-:W-:Y:S01]  /*2600*/  FFMA R79, R39, R23, R8 ;  /* 0x00000017274f7223 */ /* 0x000fe20000000008 */
[----:B---3--:R-:W-:Y:S01]  /*2610*/  FFMA R12, R36, R28, R83 ;  /* 0x0000001c240c7223 */ /* 0x008fe20000000053 */
[----:B----4-:R-:W-:-:S03]  /*2620*/  FFMA R10, R40, R32, R49 ;  /* 0x00000020280a7223 */ /* 0x010fc60000000031 */
[----:B------:R-:W-:Y:S01]  /*2630*/  FFMA R19, R37, R29, R12 ;  /* 0x0000001d25137223 */ /* 0x000fe2000000000c */
[----:B------:R-:W2:Y:S01]  /*2640*/  LDS.128 R48, [R72.X4+UR5+0x350] ;  /* 0x0003500548307984 */ /* 0x000ea20008004c00 */
[----:B------:R-:W-:Y:S01]  /*2650*/  FFMA R8, R40, R20, R93 ;  /* 0x0000001428087223 */ /* 0x000fe2000000005d */
[----:B------:R-:W-:Y:S01]  /*2660*/  FFMA R36, R36, R24, R85 ;  /* 0x0000001824247223 */ /* 0x000fe20000000055 */
[----:B------:R-:W-:-:S03]  /*2670*/  FFMA R12, R38, R30, R19 ;  /* 0x0000001e260c7223 */ /* 0x000fc60000000013 */
[----:B------:R-:W-:Y:S01]  /*2680*/  FFMA R37, R37, R25, R36 ;  /* 0x0000001925257223 */ /* 0x000fe20000000024 */
[----:B------:R-:W-:Y:S01]  /*2690*/  FFMA R83, R39, R31, R12 ;  /* 0x0000001f27537223 */ /* 0x000fe2000000000c */
[C---:B------:R-:W-:Y:S01]  /*26a0*/  FFMA R12, R40.reuse, R28, R89 ;  /* 0x0000001c280c7223 */ /* 0x040fe20000000059 */
[----:B------:R-:W-:Y:S01]  /*26b0*/  FFMA R40, R40, R24, R91 ;  /* 0x0000001828287223 */ /* 0x000fe2000000005b */
[----:B------:R-:W-:Y:S01]  /*26c0*/  FFMA R38, R38, R26, R37 ;  /* 0x0000001a26267223 */ /* 0x000fe20000000025 */
[C---:B------:R-:W-:Y:S01]  /*26d0*/  FFMA R37, R41.reuse, R33, R10 ;  /* 0x0000002129257223 */ /* 0x040fe2000000000a */
[----:B------:R-:W-:Y:S02]  /*26e0*/  FFMA R19, R41, R29, R12 ;  /* 0x0000001d29137223 */ /* 0x000fe4000000000c */
[----:B------:R-:W-:Y:S01]  /*26f0*/  FFMA R85, R39, R27, R38 ;  /* 0x0000001b27557223 */ /* 0x000fe20000000026 */
[C---:B------:R-:W-:Y:S01]  /*2700*/  FFMA R39, R41.reuse, R21, R8 ;  /* 0x0000001529277223 */ /* 0x040fe20000000008 */
[C---:B------:R-:W-:Y:S01]  /*2710*/  FFMA R84, R42.reuse, R30, R19 ;  /* 0x0000001e2a547223 */ /* 0x040fe20000000013 */
[----:B------:R-:W-:Y:S01]  /*2720*/  FFMA R41, R41, R25, R40 ;  /* 0x0000001929297223 */ /* 0x000fe20000000028 */
[C---:B------:R-:W-:Y:S01]  /*2730*/  FFMA R82, R42.reuse, R34, R37 ;  /* 0x000000222a527223 */ /* 0x040fe20000000025 */
[----:B------:R-:W-:-:S02]  /*2740*/  FFMA R80, R42, R22, R39 ;  /* 0x000000162a507223 */ /* 0x000fc40000000027 */
[----:B------:R-:W-:Y:S02]  /*2750*/  FFMA R86, R42, R26, R41 ;  /* 0x0000001a2a567223 */ /* 0x000fe40000000029 */
[C---:B------:R-:W-:Y:S02]  /*2760*/  FFMA R95, R43.reuse, R23, R80 ;  /* 0x000000172b5f7223 */ /* 0x040fe40000000050 */
        /* <DEDUP_REMOVED lines=10> */
[C---:B------:R-:W-:Y:S01]  /*2810*/  FFMA R44, R46.reuse, R30, R17 ;  /* 0x0000001e2e2c7223 */ /* 0x040fe20000000011 */
[----:B------:R-:W-:Y:S01]  /*2820*/  LDS.128 R52, [R72.X4+UR5+0x60] ;  /* 0x0000600548347984 */ /* 0x000fe20008004c00 */
[C---:B------:R-:W-:Y:S01]  /*2830*/  FFMA R40, R46.reuse, R22, R37 ;  /* 0x000000162e287223 */ /* 0x040fe20000000025 */
[----:B------:R-:W-:Y:S01]  /*2840*/  FFMA R46, R46, R26, R45 ;  /* 0x0000001a2e2e7223 */ /* 0x000fe2000000002d */
[C---:B--2---:R-:W-:Y:S01]  /*2850*/  FFMA R20, R48.reuse, R20, R11 ;  /* 0x0000001430147223 */ /* 0x044fe2000000000b */
[C---:B------:R-:W-:Y:S01]  /*2860*/  FFMA R24, R48.reuse, R24, R9 ;  /* 0x0000001830187223 */ /* 0x040fe20000000009 */
[----:B------:R-:W1:Y:S01]  /*2870*/  LDS.128 R16, [R78+0x260] ;  /* 0x000260004e107984 */ /* 0x000e620000000c00 */
[C---:B------:R-:W-:Y:S01]  /*2880*/  FFMA R32, R48.reuse, R32, R15 ;  /* 0x0000002030207223 */ /* 0x040fe2000000000f */
[----:B------:R-:W-:Y:S01]  /*2890*/  FFMA R28, R48, R28, R13 ;  /* 0x0000001c301c7223 */ /* 0x000fe2000000000d */
[C---:B------:R-:W-:Y:S01]  /*28a0*/  FFMA R25, R49.reuse, R25, R24 ;  /* 0x0000001931197223 */ /* 0x040fe20000000018 */
[----:B------:R-:W2:Y:S01]  /*28b0*/  LDS.128 R8, [R78+0x160] ;  /* 0x000160004e087984 */ /* 0x000ea20000000c00 */
[C---:B------:R-:W-:Y:S01]  /*28c0*/  FFMA R21, R49.reuse, R21, R20 ;  /* 0x0000001531157223 */ /* 0x040fe20000000014 */
[C---:B------:R-:W-:Y:S01]  /*28d0*/  FFMA R29, R49.reuse, R29, R28 ;  /* 0x0000001d311d7223 */ /* 0x040fe2000000001c */
[C---:B------:R-:W-:Y:S01]  /*28e0*/  FFMA R26, R50.reuse, R26, R25 ;  /* 0x0000001a321a7223 */ /* 0x040fe20000000019 */
[----:B------:R-:W3:Y:S01]  /*28f0*/  LDS.128 R12, [R78+0x60] ;  /* 0x000060004e0c7984 */ /* 0x000ee20000000c00 */
[----:B------:R-:W-:Y:S01]  /*2900*/  FFMA R33, R49, R33, R32 ;  /* 0x0000002131217223 */ /* 0x000fe20000000020 */
[C---:B------:R-:W-:Y:S01]  /*2910*/  FFMA R30, R50.reuse, R30, R29 ;  /* 0x0000001e321e7223 */ /* 0x040fe2000000001d */
[C---:B------:R-:W-:Y:S01]  /*2920*/  FFMA R87, R43.reuse, R31, R84 ;  /* 0x0000001f2b577223 */ /* 0x040fe20000000054 */
[----:B------:R-:W-:Y:S01]  /*2930*/  FFMA R49, R43, R35, R82 ;  /* 0x000000232b317223 */ /* 0x000fe20000000052 */
[-C--:B------:R-:W-:Y:S01]  /*2940*/  FFMA R43, R47, R27.reuse, R46 ;  /* 0x0000001b2f2b7223 */ /* 0x080fe2000000002e */
[----:B------:R-:W-:Y:S01]  /*2950*/  FFMA R29, R51, R27, R26 ;  /* 0x0000001b331d7223 */ /* 0x000fe2000000001a */
[----:B------:R-:W4:Y:S01]  /*2960*/  LDS.128 R36, [R78+0x360] ;  /* 0x000360004e247984 */ /* 0x000f220000000c00 */
[C---:B------:R-:W-:Y:S01]  /*2970*/  FFMA R22, R50.reuse, R22, R21 ;  /* 0x0000001632167223 */ /* 0x040fe20000000015 */
[----:B------:R-:W-:Y:S01]  /*2980*/  FFMA R34, R50, R34, R33 ;  /* 0x0000002232227223 */ /* 0x000fe20000000021 */
[----:B------:R-:W-:Y:S01]  /*2990*/  FFMA R41, R47, R31, R44 ;  /* 0x0000001f2f297223 */ /* 0x000fe2000000002c */
[----:B------:R-:W4:Y:S01]  /*29a0*/  LDS.128 R24, [R72.X4+UR5+0x160] ;  /* 0x0001600548187984 */ /* 0x000f220008004c00 */
[----:B------:R-:W-:Y:S01]  /*29b0*/  FFMA R45, R51, R23, R22 ;  /* 0x00000017332d7223 */ /* 0x000fe20000000016 */
[C---:B------:R-:W-:Y:S01]  /*29c0*/  FFMA R33, R47.reuse, R35, R42 ;  /* 0x000000232f217223 */ /* 0x040fe2000000002a */
[----:B------:R-:W-:Y:S01]  /*29d0*/  FFMA R47, R47, R23, R40 ;  /* 0x000000172f2f7223 */ /* 0x000fe20000000028 */
[C---:B------:R-:W-:Y:S01]  /*29e0*/  FFMA R31, R51.reuse, R31, R30 ;  /* 0x0000001f331f7223 */ /* 0x040fe2000000001e */
[----:B------:R-:W-:Y:S01]  /*29f0*/  FFMA R35, R51, R35, R34 ;  /* 0x0000002333237223 */ /* 0x000fe20000000022 */
[C---:B-1----:R-:W-:Y:S01]  /*2a00*/  FFMA R28, R52.reuse, R16, R83 ;  /* 0x00000010341c7223 */ /* 0x042fe20000000053 */
[----:B--2---:R-:W-:-:S03]  /*2a10*/  FFMA R22, R52, R8, R81 ;  /* 0x0000000834167223 */ /* 0x004fc60000000051 */
[C---:B------:R-:W-:Y:S01]  /*2a20*/  FFMA R21, R53.reuse, R17, R28 ;  /* 0x0000001135157223 */ /* 0x040fe2000000001c */
[----:B---3--:R-:W-:Y:S01]  /*2a30*/  FFMA R20, R52, R12, R79 ;  /* 0x0000000c34147223 */ /* 0x008fe2000000004f */
[C---:B------:R-:W-:Y:S02]  /*2a40*/  FFMA R23, R53.reuse, R9, R22 ;  /* 0x0000000935177223 */ /* 0x040fe40000000016 */
[C---:B------:R-:W-:Y:S01]  /*2a50*/  FFMA R32, R54.reuse, R18, R21 ;  /* 0x0000001236207223 */ /* 0x040fe20000000015 */
[----:B------:R-:W-:Y:S01]  /*2a60*/  FFMA R51, R53, R13, R20 ;  /* 0x0000000d35337223 */ /* 0x000fe20000000014 */
[C---:B------:R-:W-:Y:S02]  /*2a70*/  FFMA R30, R54.reuse, R10, R23 ;  /* 0x0000000a361e7223 */ /* 0x040fe40000000017 */
[C---:B------:R-:W-:Y:S01]  /*2a80*/  FFMA R91, R55.reuse, R19, R32 ;  /* 0x00000013375b7223 */ /* 0x040fe20000000020 */
[----:B------:R-:W1:Y:S01]  /*2a90*/  LDS.128 R20, [R72.X4+UR5+0x260] ;  /* 0x0002600548147984 */ /* 0x000e620008004c00 */
[----:B------:R-:W-:Y:S01]  /*2aa0*/  FFMA R28, R54, R14, R51 ;  /* 0x0000000e361c7223 */ /* 0x000fe20000000033 */
[----:B------:R-:W-:Y:S01]  /*2ab0*/  FFMA R89, R55, R11, R30 ;  /* 0x0000000b37597223 */ /* 0x000fe2000000001e */
[----:B----4-:R-:W-:Y:S01]  /*2ac0*/  FFMA R52, R52, R36, R85 ;  /* 0x0000002434347223 */ /* 0x010fe20000000055 */
[C---:B------:R-:W-:Y:S01]  /*2ad0*/  FFMA R30, R24.reuse, R8, R49 ;  /* 0x00000008181e7223 */ /* 0x040fe20000000031 */
[----:B------:R-:W-:Y:S01]  /*2ae0*/  FFMA R32, R24, R16, R87 ;  /* 0x0000001018207223 */ /* 0x000fe20000000057 */
[----:B------:R-:W2:Y:S01]  /*2af0*/  LDS.128 R48, [R72.X4+UR5+0x360] ;  /* 0x0003600548307984 */ /* 0x000ea20008004c00 */
[----:B------:R-:W-:Y:S01]  /*2b00*/  FFMA R53, R53, R37, R52 ;  /* 0x0000002535357223 */ /* 0x000fe20000000034 */
[C---:B------:R-:W-:Y:S01]  /*2b10*/  FFMA R83, R25.reuse, R9, R30 ;  /* 0x0000000919537223 */ /* 0x040fe2000000001e */
[----:B------:R-:W-:-:S02]  /*2b20*/  FFMA R81, R25, R17, R32 ;  /* 0x0000001119517223 */ /* 0x000fc40000000020 */
[----:B------:R-:W-:Y:S01]  /*2b30*/  FFMA R54, R54, R38, R53 ;  /* 0x0000002636367223 */ /* 0x000fe20000000035 */
[C---:B------:R-:W-:Y:S01]  /*2b40*/  FFMA R53, R55.reuse, R15, R28 ;  /* 0x0000000f37357223 */ /* 0x040fe2000000001c */
[C---:B------:R-:W-:Y:S01]  /*2b50*/  FFMA R28, R24.reuse, R12, R95 ;  /* 0x0000000c181c7223 */ /* 0x040fe2000000005f */
[----:B------:R-:W-:Y:S01]  /*2b60*/  FFMA R24, R24, R36, R93 ;  /* 0x0000002418187223 */ /* 0x000fe2000000005d */
[----:B------:R-:W-:-:S03]  /*2b70*/  FFMA R55, R55, R39, R54 ;  /* 0x0000002737377223 */ /* 0x000fc60000000036 */
        /* <DEDUP_REMOVED lines=28> */
[C---:B------:R-:W-:Y:S01]  /*2d40*/  FFMA R36, R48.reuse, R36, R29 ;  /* 0x0000002430247223 */ /* 0x040fe2000000001d */
[----:B------:R-:W-:Y:S01]  /*2d50*/  LDS.128 R40, [R72.X4+UR5+0x70] ;  /* 0x0000700548287984 */ /* 0x000fe20008004c00 */
[C---:B------:R-:W-:Y:S01]  /*2d60*/  FFMA R9, R49.reuse, R9, R8 ;  /* 0x0000000931097223 */ /* 0x040fe20000000008 */
[----:B------:R-:W-:Y:S01]  /*2d70*/  FFMA R12, R48, R12, R45 ;  /* 0x0000000c300c7223 */ /* 0x000fe2000000002d */
[C---:B------:R-:W-:Y:S01]  /*2d80*/  FFMA R17, R49.reuse, R17, R16 ;  /* 0x0000001131117223 */ /* 0x040fe20000000010 */
[----:B------:R-:W1:Y:S01]  /*2d90*/  LDS.128 R24, [R78+0x170] ;  /* 0x000170004e187984 */ /* 0x000e620000000c00 */
[C---:B------:R-:W-:Y:S01]  /*2da0*/  FFMA R10, R50.reuse, R10, R9 ;  /* 0x0000000a320a7223 */ /* 0x040fe20000000009 */
[C---:B------:R-:W-:Y:S01]  /*2db0*/  FFMA R13, R49.reuse, R13, R12 ;  /* 0x0000000d310d7223 */ /* 0x040fe2000000000c */
[----:B------:R-:W-:Y:S01]  /*2dc0*/  FFMA R37, R49, R37, R36 ;  /* 0x0000002531257223 */ /* 0x000fe20000000024 */
        /* <DEDUP_REMOVED lines=8> */
[----:B------:R-:W4:Y:S01]  /*2e50*/  LDS.128 R28, [R78+0x370] ;  /* 0x000370004e1c7984 */ /* 0x000f220000000c00 */
[----:B------:R-:W-:-:S03]  /*2e60*/  FFMA R39, R51, R39, R38 ;  /* 0x0000002733277223 */ /* 0x000fc60000000026 */
[----:B------:R-:W4:Y:S04]  /*2e70*/  LDS.128 R44, [R72.X4+UR5+0x170] ;  /* 0x00017005482c7984 */ /* 0x000f280008004c00 */
[----:B------:R-:W-:Y:S01]  /*2e80*/  LDS.128 R48, [R72.X4+UR5+0x370] ;  /* 0x0003700548307984 */ /* 0x000fe20008004c00 */
[C---:B-1----:R-:W-:Y:S01]  /*2e90*/  FFMA R10, R40.reuse, R24, R89 ;  /* 0x00000018280a7223 */ /* 0x042fe20000000059 */
[----:B--2---:R-:W-:-:S03]  /*2ea0*/  FFMA R12, R40, R32, R91 ;  /* 0x00000020280c7223 */ /* 0x004fc6000000005b */
[C---:B------:R-:W-:Y:S01]  /*2eb0*/  FFMA R13, R41.reuse, R25, R10 ;  /* 0x00000019290d7223 */ /* 0x040fe2000000000a */
[----:B---3--:R-:W-:Y:S01]  /*2ec0*/  FFMA R8, R40, R20, R53 ;  /* 0x0000001428087223 */ /* 0x008fe20000000035 */
[C---:B------:R-:W-:Y:S02]  /*2ed0*/  FFMA R9, R41.reuse, R33, R12 ;  /* 0x0000002129097223 */ /* 0x040fe4000000000c */
[----:B------:R-:W-:Y:S01]  /*2ee0*/  FFMA R12, R42, R26, R13 ;  /* 0x0000001a2a0c7223 */ /* 0x000fe2000000000d */
[----:B----4-:R-:W-:Y:S01]  /*2ef0*/  FFMA R40, R40, R28, R55 ;  /* 0x0000001c28287223 */ /* 0x010fe20000000037 */
[----:B------:R-:W-:Y:S01]  /*2f00*/  FFMA R17, R41, R21, R8 ;  /* 0x0000001529117223 */ /* 0x000fe20000000008 */
[----:B------:R-:W1:Y:S01]  /*2f10*/  LDS.128 R52, [R72.X4+UR5+0x270] ;  /* 0x0002700548347984 */ /* 0x000e620008004c00 */
[----:B------:R-:W-:Y:S01]  /*2f20*/  FFMA R10, R42, R34, R9 ;  /* 0x000000222a0a7223 */ /* 0x000fe20000000009 */
[C---:B------:R-:W-:Y:S01]  /*2f30*/  FFMA R16, R44.reuse, R32, R87 ;  /* 0x000000202c107223 */ /* 0x040fe20000000057 */
[C---:B------:R-:W-:Y:S01]  /*2f40*/  FFMA R18, R44.reuse, R28, R97 ;  /* 0x0000001c2c127223 */ /* 0x040fe20000000061 */
[C---:B------:R-:W-:Y:S01]  /*2f50*/  FFMA R14, R44.reuse, R24, R85 ;  /* 0x000000182c0e7223 */ /* 0x040fe20000000055 */
[----:B------:R-:W-:Y:S01]  /*2f60*/  FFMA R44, R44, R20, R95 ;  /* 0x000000142c2c7223 */ /* 0x000fe2000000005f */
[----:B------:R-:W-:Y:S01]  /*2f70*/  FFMA R8, R42, R22, R17 ;  /* 0x000000162a087223 */ /* 0x000fe20000000011 */
[----:B------:R-:W-:Y:S01]  /*2f80*/  FFMA R13, R45, R33, R16 ;  /* 0x000000212d0d7223 */ /* 0x000fe20000000010 */
[----:B------:R-:W-:Y:S01]  /*2f90*/  FFMA R87, R43, R35, R10 ;  /* 0x000000232b577223 */ /* 0x000fe2000000000a */
[----:B------:R-:W-:Y:S01]  /*2fa0*/  FFMA R41, R41, R29, R40 ;  /* 0x0000001d29297223 */ /* 0x000fe20000000028 */
[C---:B------:R-:W-:Y:S01]  /*2fb0*/  FFMA R17, R45.reuse, R25, R14 ;  /* 0x000000192d117223 */ /* 0x040fe2000000000e */
[C---:B------:R-:W-:Y:S01]  /*2fc0*/  FFMA R37, R45.reuse, R21, R44 ;  /* 0x000000152d257223 */ /* 0x040fe2000000002c */
[----:B------:R-:W-:Y:S01]  /*2fd0*/  FFMA R9, R45, R29, R18 ;  /* 0x0000001d2d097223 */ /* 0x000fe20000000012 */
[C---:B------:R-:W-:Y:S01]  /*2fe0*/  FFMA R85, R43.reuse, R27, R12 ;  /* 0x0000001b2b557223 */ /* 0x040fe2000000000c */
[C---:B------:R-:W-:Y:S01]  /*2ff0*/  FFMA R45, R43.reuse, R23, R8 ;  /* 0x000000172b2d7223 */ /* 0x040fe20000000008 */
[----:B------:R-:W-:Y:S01]  /*3000*/  FFMA R44, R46, R34, R13 ;  /* 0x000000222e2c7223 */ /* 0x000fe2000000000d */
[----:B------:R-:W-:Y:S01]  /*3010*/  FFMA R42, R42, R30, R41 ;  /* 0x0000001e2a2a7223 */ /* 0x000fe20000000029 */
[C---:B------:R-:W-:Y:S01]  /*3020*/  FFMA R82, R46.reuse, R22, R37 ;  /* 0x000000162e527223 */ /* 0x040fe20000000025 */
[C---:B------:R-:W-:Y:S01]  /*3030*/  FFMA R80, R46.reuse, R26, R17 ;  /* 0x0000001a2e507223 */ /* 0x040fe20000000011 */
[----:B------:R-:W-:Y:S01]  /*3040*/  FFMA R46, R46, R30, R9 ;  /* 0x0000001e2e2e7223 */ /* 0x000fe20000000009 */
[----:B------:R-:W-:Y:S01]  /*3050*/  FFMA R89, R43, R31, R42 ;  /* 0x0000001f2b597223 */ /* 0x000fe2000000002a */
[----:B------:R-:W-:Y:S01]  /*3060*/  FFMA R97, R47, R23, R82 ;  /* 0x000000172f617223 */ /* 0x000fe20000000052 */
[----:B------:R-:W-:Y:S01]  /*3070*/  LDS.128 R40, [R72.X4+UR5+0x80] ;  /* 0x0000800548287984 */ /* 0x000fe20008004c00 */
        /* <DEDUP_REMOVED lines=9> */
[----:B------:R-:W-:Y:S01]  /*3110*/  FFMA R53, R53, R29, R52 ;  /* 0x0000001d35357223 */ /* 0x000fe20000000034 */
[----:B------:R-:W1:Y:S01]  /*3120*/  LDS.128 R12, [R78+0x180] ;  /* 0x000180004e0c7984 */ /* 0x000e620000000c00 */
[----:B------:R-:W-:Y:S01]  /*3130*/  FFMA R52, R54, R34, R9 ;  /* 0x0000002236347223 */ /* 0x000fe20000000009 */
[----:B------:R-:W-:Y:S01]  /*3140*/  FFMA R24, R48, R24, R11 ;  /* 0x0000001830187223 */ /* 0x000fe2000000000b */
[----:B------:R-:W-:Y:S01]  /*3150*/  FFMA R86, R54, R22, R17 ;  /* 0x0000001636567223 */ /* 0x000fe20000000011 */
[C---:B------:R-:W-:Y:S01]  /*3160*/  FFMA R32, R48.reuse, R32, R19 ;  /* 0x0000002030207223 */ /* 0x040fe20000000013 */
[----:B------:R-:W2:Y:S01]  /*3170*/  LDS.128 R8, [R78+0x80] ;  /* 0x000080004e087984 */ /* 0x000ea20000000c00 */
[----:B------:R-:W-:Y:S01]  /*3180*/  FFMA R28, R48, R28, R39 ;  /* 0x0000001c301c7223 */ /* 0x000fe20000000027 */
[----:B------:R-:W-:Y:S01]  /*3190*/  FFMA R54, R54, R30, R53 ;  /* 0x0000001e36367223 */ /* 0x000fe20000000035 */
[C---:B------:R-:W-:Y:S01]  /*31a0*/  FFMA R25, R49.reuse, R25, R24 ;  /* 0x0000001931197223 */ /* 0x040fe20000000018 */
[----:B------:R-:W3:Y:S01]  /*31b0*/  LDS.128 R16, [R78+0x280] ;  /* 0x000280004e107984 */ /* 0x000ee20000000c00 */
[C---:B------:R-:W-:Y:S01]  /*31c0*/  FFMA R29, R49.reuse, R29, R28 ;  /* 0x0000001d311d7223 */ /* 0x040fe2000000001c */
[----:B------:R-:W-:Y:S01]  /*31d0*/  FFMA R33, R49, R33, R32 ;  /* 0x0000002131217223 */ /* 0x000fe20000000020 */
[C---:B------:R-:W-:Y:S01]  /*31e0*/  FFMA R26, R50.reuse, R26, R25 ;  /* 0x0000001a321a7223 */ /* 0x040fe20000000019 */
[----:B------:R-:W4:Y:S01]  /*31f0*/  LDS.128 R36, [R78+0x380] ;  /* 0x000380004e247984 */ /* 0x000f220000000c00 */
[C---:B------:R-:W-:Y:S01]  /*3200*/  FFMA R30, R50.reuse, R30, R29 ;  /* 0x0000001e321e7223 */ /* 0x040fe2000000001d */
[C---:B------:R-:W-:Y:S01]  /*3210*/  FFMA R34, R50.reuse, R34, R33 ;  /* 0x0000002232227223 */ /* 0x040fe20000000021 */
[-C--:B------:R-:W-:Y:S01]  /*3220*/  FFMA R25, R47, R31.reuse, R46 ;  /* 0x0000001f2f197223 */ /* 0x080fe2000000002e */
[-C--:B------:R-:W-:Y:S01]  /*3230*/  FFMA R33, R55, R31.reuse, R54 ;  /* 0x0000001f37217223 */ /* 0x080fe20000000036 */
[----:B------:R-:W-:Y:S01]  /*3240*/  FFMA R91, R51, R31, R30 ;  /* 0x0000001f335b7223 */ /* 0x000fe2000000001e */
[----:B------:R-:W-:Y:S01]  /*3250*/  FFMA R21, R49, R21, R20 ;  /* 0x0000001531157223 */ /* 0x000fe20000000014 */
[----:B------:R-:W4:Y:S01]  /*3260*/  LDS.128 R28, [R72.X4+UR5+0x180] ;  /* 0x00018005481c7984 */ /* 0x000f220008004c00 */
[C---:B------:R-:W-:Y:S01]  /*3270*/  FFMA R53, R47.reuse, R35, R44 ;  /* 0x000000232f357223 */ /* 0x040fe2000000002c */
[----:B------:R-:W-:Y:S01]  /*3280*/  FFMA R93, R47, R27, R80 ;  /* 0x0000001b2f5d7223 */ /* 0x000fe20000000050 */
[----:B------:R-:W-:Y:S01]  /*3290*/  FFMA R22, R50, R22, R21 ;  /* 0x0000001632167223 */ /* 0x000fe20000000015 */
[-C--:B------:R-:W-:Y:S01]  /*32a0*/  FFMA R47, R55, R35.reuse, R52 ;  /* 0x00000023372f7223 */ /* 0x080fe20000000034 */
[C---:B------:R-:W-:Y:S01]  /*32b0*/  FFMA R35, R51.reuse, R35, R34 ;  /* 0x0000002333237223 */ /* 0x040fe20000000022 */
[C---:B------:R-:W-:Y:S01]  /*32c0*/  FFMA R95, R51.reuse, R27, R26 ;  /* 0x0000001b335f7223 */ /* 0x040fe2000000001a */
[----:B------:R-:W-:Y:S01]  /*32d0*/  FFMA R51, R51, R23, R22 ;  /* 0x0000001733337223 */ /* 0x000fe20000000016 */
[C---:B------:R-:W-:Y:S01]  /*32e0*/  FFMA R49, R55.reuse, R27, R84 ;  /* 0x0000001b37317223 */ /* 0x040fe20000000054 */
[----:B------:R-:W-:Y:S01]  /*32f0*/  FFMA R55, R55, R23, R86 ;  /* 0x0000001737377223 */ /* 0x000fe20000000056 */
[----:B-1----:R-:W-:-:S04]  /*3300*/  FFMA R22, R40, R12, R85 ;  /* 0x0000000c28167223 */ /* 0x002fc80000000055 */
[----:B------:R-:W-:Y:S01]  /*3310*/  FFMA R23, R41, R13, R22 ;  /* 0x0000000d29177223 */ /* 0x000fe20000000016 */
[C---:B--2---:R-:W-:Y:S01]  /*3320*/  FFMA R20, R40.reuse, R8, R45 ;  /* 0x0000000828147223 */ /* 0x044fe2000000002d */
[----:B---3--:R-:W-:-:S03]  /*3330*/  FFMA R24, R40, R16, R87 ;  /* 0x0000001028187223 */ /* 0x008fc60000000057 */
[C---:B------:R-:W-:Y:S01]  /*3340*/  FFMA R27, R41.reuse, R9, R20 ;  /* 0x00000009291b7223 */ /* 0x040fe20000000014 */
[----:B------:R-:W-:Y:S01]  /*3350*/  FFMA R20, R42, R14, R23 ;  /* 0x0000000e2a147223 */ /* 0x000fe20000000017 */
[----:B------:R-:W-:Y:S01]  /*3360*/  FFMA R21, R41, R17, R24 ;  /* 0x0000001129157223 */ /* 0x000fe20000000018 */
[----:B----4-:R-:W-:Y:S02]  /*3370*/  FFMA R40, R40, R36, R89 ;  /* 0x0000002428287223 */ /* 0x010fe40000000059 */
[----:B------:R-:W-:Y:S01]  /*3380*/  FFMA R81, R43, R15, R20 ;  /* 0x0000000f2b517223 */ /* 0x000fe20000000014 */
[C---:B------:R-:W-:Y:S01]  /*3390*/  FFMA R24, R42.reuse, R10, R27 ;  /* 0x0000000a2a187223 */ /* 0x040fe2000000001b */
[----:B------:R-:W-:Y:S01]  /*33a0*/  FFMA R26, R42, R18, R21 ;  /* 0x000000122a1a7223 */ /* 0x000fe20000000015 */
[----:B------:R-:W-:Y:S01]  /*33b0*/  FFMA R41, R41, R37, R40 ;  /* 0x0000002529297223 */ /* 0x000fe20000000028 */
[----:B------:R-:W1:Y:S01]  /*33c0*/  LDS.128 R20, [R72.X4+UR5+0x280] ;  /* 0x0002800548147984 */ /* 0x000e620008004c00 */
[C---:B------:R-:W-:Y:S01]  /*33d0*/  FFMA R32, R28.reuse, R8, R97 ;  /* 0x000000081c207223 */ /* 0x040fe20000000061 */
[C---:B------:R-:W-:Y:S01]  /*33e0*/  FFMA R34, R28.reuse, R12, R93 ;  /* 0x0000000c1c227223 */ /* 0x040fe2000000005d */
[C---:B------:R-:W-:Y:S01]  /*33f0*/  FFMA R40, R28.reuse, R16, R53 ;  /* 0x000000101c287223 */ /* 0x040fe20000000035 */
[C---:B------:R-:W-:Y:S01]  /*3400*/  FFMA R83, R43.reuse, R19, R26 ;  /* 0x000000132b537223 */ /* 0x040fe2000000001a */
[----:B------:R-:W-:Y:S01]  /*3410*/  FFMA R79, R43, R11, R24 ;  /* 0x0000000b2b4f7223 */ /* 0x000fe20000000018 */
[----:B------:R-:W-:Y:S01]  /*3420*/  FFMA R28, R28, R36, R25 ;  /* 0x000000241c1c7223 */ /* 0x000fe20000000019 */
[----:B------:R-:W-:Y:S01]  /*3430*/  FFMA R42, R42, R38, R41 ;  /* 0x000000262a2a7223 */ /* 0x000fe20000000029 */
[----:B------:R-:W2:Y:S01]  /*3440*/  LDS.128 R24, [R72.X4+UR5+0x380] ;  /* 0x0003800548187984 */ /* 0x000ea20008004c00 */
[C---:B------:R-:W-:Y:S01]  /*3450*/  FFMA R45, R29.reuse, R9, R32 ;  /* 0x000000091d2d7223 */ /* 0x040fe20000000020 */
[----:B------:R-:W-:Y:S01]  /*3460*/  FFMA R41, R29, R17, R40 ;  /* 0x000000111d297223 */ /* 0x000fe20000000028 */
[----:B------:R-:W-:Y:S01]  /*3470*/  FFMA R85, R43, R39, R42 ;  /* 0x000000272b557223 */ /* 0x000fe2000000002a */
[C---:B------:R-:W-:Y:S01]  /*3480*/  FFMA R43, R29.reuse, R13, R34 ;  /* 0x0000000d1d2b7223 */ /* 0x040fe20000000022 */
[----:B------:R-:W-:Y:S01]  /*3490*/  FFMA R29, R29, R37, R28 ;  /* 0x000000251d1d7223 */ /* 0x000fe2000000001c */
[C---:B------:R-:W-:Y:S01]  /*34a0*/  FFMA R28, R30.reuse, R18, R41 ;  /* 0x000000121e1c7223 */ /* 0x040fe20000000029 */
[C---:B------:R-:W-:Y:S01]  /*34b0*/  FFMA R82, R30.reuse, R10, R45 ;  /* 0x0000000a1e527223 */ /* 0x040fe2000000002d */
[C---:B------:R-:W-:Y:S01]  /*34c0*/  FFMA R80, R30.reuse, R14, R43 ;  /* 0x0000000e1e507223 */ /* 0x040fe2000000002b */
[----:B------:R-:W-:-:S03]  /*34d0*/  FFMA R30, R30, R38, R29 ;  /* 0x000000261e1e7223 */ /* 0x000fc6000000001d */
        /* <DEDUP_REMOVED lines=8> */
[----:B------:R-:W-:Y:S01]  /*3560*/  LDS.128 R52, [R72.X4+UR5+0x90] ;  /* 0x0000900548347984 */ /* 0x000fe20008004c00 */
[----:B------:R-:W-:Y:S01]  /*3570*/  FFMA R84, R22, R14, R33 ;  /* 0x0000000e16547223 */ /* 0x000fe20000000021 */
[C---:B--2---:R-:W-:Y:S01]  /*3580*/  FFMA R8, R24.reuse, R8, R51 ;  /* 0x0000000818087223 */ /* 0x044fe20000000033 */
[----:B------:R-:W-:Y:S01]  /*3590*/  FFMA R16, R24, R16, R35 ;  /* 0x0000001018107223 */ /* 0x000fe20000000023 */
[----:B------:R-:W-:Y:S01]  /*35a0*/  FFMA R86, R22, R10, R41 ;  /* 0x0000000a16567223 */ /* 0x000fe20000000029 */
[----:B------:R-:W1:Y:S01]  /*35b0*/  LDS.128 R48, [R78+0x190] ;  /* 0x000190004e307984 */ /* 0x000e620000000c00 */
[C---:B------:R-:W-:Y:S01]  /*35c0*/  FFMA R12, R24.reuse, R12, R95 ;  /* 0x0000000c180c7223 */ /* 0x040fe2000000005f */
[----:B------:R-:W-:Y:S01]  /*35d0*/  FFMA R21, R21, R37, R20 ;  /* 0x0000002515157223 */ /* 0x000fe20000000014 */
        /* <DEDUP_REMOVED lines=8> */
[----:B------:R-:W-:Y:S01]  /*3660*/  FFMA R25, R25, R37, R24 ;  /* 0x0000002519197223 */ /* 0x000fe20000000018 */
[----:B------:R-:W4:Y:S01]  /*3670*/  LDS.128 R40, [R78+0x390] ;  /* 0x000390004e287984 */ /* 0x000f220000000c00 */
[C---:B------:R-:W-:Y:S01]  /*3680*/  FFMA R10, R26.reuse, R10, R9 ;  /* 0x0000000a1a0a7223 */ /* 0x040fe20000000009 */
[C---:B------:R-:W-:Y:S01]  /*3690*/  FFMA R14, R26.reuse, R14, R13 ;  /* 0x0000000e1a0e7223 */ /* 0x040fe2000000000d */
[C---:B------:R-:W-:Y:S01]  /*36a0*/  FFMA R9, R23.reuse, R39, R22 ;  /* 0x0000002717097223 */ /* 0x040fe20000000016 */
[C---:B------:R-:W-:Y:S01]  /*36b0*/  FFMA R13, R23.reuse, R19, R20 ;  /* 0x00000013170d7223 */ /* 0x040fe20000000014 */
[----:B------:R-:W-:Y:S01]  /*36c0*/  FFMA R21, R23, R15, R84 ;  /* 0x0000000f17157223 */ /* 0x000fe20000000054 */
[C---:B------:R-:W-:Y:S01]  /*36d0*/  FFMA R18, R26.reuse, R18, R17 ;  /* 0x000000121a127223 */ /* 0x040fe20000000011 */
[-C--:B------:R-:W-:Y:S01]  /*36e0*/  FFMA R91, R31, R11.reuse, R82 ;  /* 0x0000000b1f5b7223 */ /* 0x080fe20000000052 */
[-C--:B------:R-:W-:Y:S01]  /*36f0*/  FFMA R23, R23, R11.reuse, R86 ;  /* 0x0000000b17177223 */ /* 0x080fe20000000056 */
[----:B------:R-:W-:Y:S01]  /*3700*/  FFMA R26, R26, R38, R25 ;  /* 0x000000261a1a7223 */ /* 0x000fe20000000019 */
[----:B------:R-:W-:Y:S01]  /*3710*/  FFMA R11, R27, R11, R10 ;  /* 0x0000000b1b0b7223 */ /* 0x000fe2000000000a */
[C---:B------:R-:W-:Y:S01]  /*3720*/  FFMA R25, R31.reuse, R39, R30 ;  /* 0x000000271f197223 */ /* 0x040fe2000000001e */
[----:B------:R-:W-:Y:S01]  /*3730*/  FFMA R29, R31, R19, R28 ;  /* 0x000000131f1d7223 */ /* 0x000fe2000000001c */
[C---:B------:R-:W-:Y:S01]  /*3740*/  FFMA R31, R27.reuse, R39, R26 ;  /* 0x000000271b1f7223 */ /* 0x040fe2000000001a */
[C---:B------:R-:W-:Y:S01]  /*3750*/  FFMA R89, R27.reuse, R19, R18 ;  /* 0x000000131b597223 */ /* 0x040fe20000000012 */
[----:B------:R-:W-:Y:S01]  /*3760*/  FFMA R15, R27, R15, R14 ;  /* 0x0000000f1b0f7223 */ /* 0x000fe2000000000e */
        /* <DEDUP_REMOVED lines=9> */
[C---:B------:R-:W-:Y:S01]  /*3800*/  FFMA R12, R54.reuse, R46, R27 ;  /* 0x0000002e360c7223 */ /* 0x040fe2000000001b */
[----:B------:R-:W-:Y:S01]  /*3810*/  FFMA R81, R55, R51, R10 ;  /* 0x0000003337517223 */ /* 0x000fe2000000000a */
[----:B------:R-:W-:Y:S01]  /*3820*/  FFMA R53, R53, R41, R52 ;  /* 0x0000002935357223 */ /* 0x000fe20000000034 */
[C---:B------:R-:W-:Y:S01]  /*3830*/  FFMA R8, R54.reuse, R34, R39 ;  /* 0x0000002236087223 */ /* 0x040fe20000000027 */
[C---:B------:R-:W-:Y:S01]  /*3840*/  FFMA R83, R55.reuse, R47, R12 ;  /* 0x0000002f37537223 */ /* 0x040fe2000000000c */
[----:B------:R-:W1:Y:S01]  /*3850*/  LDS.128 R36, [R72.X4+UR5+0x290] ;  /* 0x0002900548247984 */ /* 0x000e620008004c00 */
[----:B------:R-:W-:Y:S01]  /*3860*/  FFMA R54, R54, R42, R53 ;  /* 0x0000002a36367223 */ /* 0x000fe20000000035 */
[----:B------:R-:W-:-:S03]  /*3870*/  FFMA R79, R55, R35, R8 ;  /* 0x00000023374f7223 */ /* 0x000fc60000000008 */
[----:B------:R-:W-:Y:S02]  /*3880*/  FFMA R85, R55, R43, R54 ;  /* 0x0000002b37557223 */ /* 0x000fe40000000036 */
[----:B------:R-:W2:Y:S01]  /*3890*/  LDS.128 R52, [R72.X4+UR5+0x390] ;  /* 0x0003900548347984 */ /* 0x000ea20008004c00 */
        /* <DEDUP_REMOVED lines=12> */
[----:B------:R-:W-:Y:S01]  /*3960*/  LDS.128 R24, [R78+0x1a0] ;  /* 0x0001a0004e187984 */ /* 0x000fe20000000c00 */
[C---:B-1----:R-:W-:Y:S01]  /*3970*/  FFMA R12, R36.reuse, R44, R13 ;  /* 0x0000002c240c7223 */ /* 0x042fe2000000000d */
[C---:B------:R-:W-:Y:S01]  /*3980*/  FFMA R8, R36.reuse, R32, R23 ;  /* 0x0000002024087223 */ /* 0x040fe20000000017 */
[C---:B------:R-:W-:Y:S01]  /*3990*/  FFMA R10, R36.reuse, R48, R21 ;  /* 0x00000030240a7223 */ /* 0x040fe20000000015 */
[----:B------:R-:W-:Y:S01]  /*39a0*/  FFMA R36, R36, R40, R9 ;  /* 0x0000002824247223 */ /* 0x000fe20000000009 */
[C---:B------:R-:W-:Y:S01]  /*39b0*/  FFMA R9, R37.reuse, R45, R12 ;  /* 0x0000002d25097223 */ /* 0x040fe2000000000c */
[C---:B------:R-:W-:Y:S01]  /*39c0*/  FFMA R17, R37.reuse, R33, R8 ;  /* 0x0000002125117223 */ /* 0x040fe20000000008 */
[C---:B------:R-:W-:Y:S01]  /*39d0*/  FFMA R13, R37.reuse, R49, R10 ;  /* 0x00000031250d7223 */ /* 0x040fe2000000000a */
[C---:B--2---:R-:W-:Y:S01]  /*39e0*/  FFMA R32, R52.reuse, R32, R11 ;  /* 0x0000002034207223 */ /* 0x044fe2000000000b */
[C---:B------:R-:W-:Y:S01]  /*39f0*/  FFMA R48, R52.reuse, R48, R15 ;  /* 0x0000003034307223 */ /* 0x040fe2000000000f */
[C---:B------:R-:W-:Y:S01]  /*3a00*/  FFMA R44, R52.reuse, R44, R89 ;  /* 0x0000002c342c7223 */ /* 0x040fe20000000059 */
[----:B------:R-:W-:Y:S01]  /*3a10*/  FFMA R40, R52, R40, R31 ;  /* 0x0000002834287223 */ /* 0x000fe2000000001f */
[----:B------:R-:W-:Y:S01]  /*3a20*/  FFMA R37, R37, R41, R36 ;  /* 0x0000002925257223 */ /* 0x000fe20000000024 */
[C---:B------:R-:W-:Y:S01]  /*3a30*/  FFMA R36, R38.reuse, R46, R9 ;  /* 0x0000002e26247223 */ /* 0x040fe20000000009 */
[C---:B------:R-:W-:Y:S01]  /*3a40*/  FFMA R33, R53.reuse, R33, R32 ;  /* 0x0000002135217223 */ /* 0x040fe20000000020 */
[C---:B------:R-:W-:Y:S01]  /*3a50*/  FFMA R49, R53.reuse, R49, R48 ;  /* 0x0000003135317223 */ /* 0x040fe20000000030 */
[C---:B------:R-:W-:Y:S01]  /*3a60*/  FFMA R45, R53.reuse, R45, R44 ;  /* 0x0000002d352d7223 */ /* 0x040fe2000000002c */
[----:B------:R-:W-:Y:S01]  /*3a70*/  FFMA R41, R53, R41, R40 ;  /* 0x0000002935297223 */ /* 0x000fe20000000028 */
[----:B------:R-:W1:Y:S01]  /*3a80*/  LDS.128 R8, [R72.X4+UR5+0xa0] ;  /* 0x0000a00548087984 */ /* 0x000e620008004c00 */
[C---:B------:R-:W-:Y:S01]  /*3a90*/  FFMA R86, R38.reuse, R34, R17 ;  /* 0x0000002226567223 */ /* 0x040fe20000000011 */
[C---:B------:R-:W-:Y:S01]  /*3aa0*/  FFMA R84, R38.reuse, R50, R13 ;  /* 0x0000003226547223 */ /* 0x040fe2000000000d */
[----:B------:R-:W-:Y:S01]  /*3ab0*/  FFMA R38, R38, R42, R37 ;  /* 0x0000002a26267223 */ /* 0x000fe20000000025 */
[----:B------:R-:W2:Y:S01]  /*3ac0*/  LDS.128 R28, [R78+0xa0] ;  /* 0x0000a0004e1c7984 */ /* 0x000ea20000000c00 */
[C---:B------:R-:W-:Y:S01]  /*3ad0*/  FFMA R34, R54.reuse, R34, R33 ;  /* 0x0000002236227223 */ /* 0x040fe20000000021 */
[C---:B------:R-:W-:Y:S01]  /*3ae0*/  FFMA R50, R54.reuse, R50, R49 ;  /* 0x0000003236327223 */ /* 0x040fe20000000031 */
[C---:B------:R-:W-:Y:S01]  /*3af0*/  FFMA R46, R54.reuse, R46, R45 ;  /* 0x0000002e362e7223 */ /* 0x040fe2000000002d */
[----:B------:R-:W-:Y:S01]  /*3b00*/  FFMA R42, R54, R42, R41 ;  /* 0x0000002a362a7223 */ /* 0x000fe20000000029 */
[----:B------:R-:W3:Y:S01]  /*3b10*/  LDS.128 R20, [R78+0x2a0] ;  /* 0x0002a0004e147984 */ /* 0x000ee20000000c00 */
[C---:B------:R-:W-:Y:S01]  /*3b20*/  FFMA R33, R19.reuse, R43, R18 ;  /* 0x0000002b13217223 */ /* 0x040fe20000000012 */
[C---:B------:R-:W-:Y:S01]  /*3b30*/  FFMA R41, R19.reuse, R47, R16 ;  /* 0x0000002f13297223 */ /* 0x040fe20000000010 */
[C---:B------:R-:W-:Y:S01]  /*3b40*/  FFMA R45, R19.reuse, R51, R80 ;  /* 0x00000033132d7223 */ /* 0x040fe20000000050 */
[----:B------:R-:W-:Y:S01]  /*3b50*/  FFMA R49, R19, R35, R82 ;  /* 0x0000002313317223 */ /* 0x000fe20000000052 */
[----:B------:R-:W4:Y:S01]  /*3b60*/  LDS.128 R12, [R78+0x3a0] ;  /* 0x0003a0004e0c7984 */ /* 0x000f220000000c00 */
[C---:B------:R-:W-:Y:S01]  /*3b70*/  FFMA R53, R39.reuse, R43, R38 ;  /* 0x0000002b27357223 */ /* 0x040fe20000000026 */
[C---:B------:R-:W-:Y:S01]  /*3b80*/  FFMA R87, R39.reuse, R47, R36 ;  /* 0x0000002f27577223 */ /* 0x040fe20000000024 */
[----:B------:R-:W-:Y:S01]  /*3b90*/  FFMA R89, R39, R51, R84 ;  /* 0x0000003327597223 */ /* 0x000fe20000000054 */
[----:B------:R-:W4:Y:S01]  /*3ba0*/  LDS.128 R16, [R72.X4+UR5+0x1a0] ;  /* 0x0001a00548107984 */ /* 0x000f220008004c00 */
[C---:B------:R-:W-:Y:S01]  /*3bb0*/  FFMA R43, R55.reuse, R43, R42 ;  /* 0x0000002b372b7223 */ /* 0x040fe2000000002a */
[C---:B------:R-:W-:Y:S01]  /*3bc0*/  FFMA R47, R55.reuse, R47, R46 ;  /* 0x0000002f372f7223 */ /* 0x040fe2000000002e */
[C---:B------:R-:W-:Y:S01]  /*3bd0*/  FFMA R51, R55.reuse, R51, R50 ;  /* 0x0000003337337223 */ /* 0x040fe20000000032 */
[-C--:B------:R-:W-:Y:S01]  /*3be0*/  FFMA R55, R55, R35.reuse, R34 ;  /* 0x0000002337377223 */ /* 0x080fe20000000022 */
[----:B------:R-:W-:-:S02]  /*3bf0*/  FFMA R91, R39, R35, R86 ;  /* 0x00000023275b7223 */ /* 0x000fc40000000056 */
[----:B------:R-:W4:Y:S01]  /*3c00*/  LDS.128 R36, [R72.X4+UR5+0x2a0] ;  /* 0x0002a00548247984 */ /* 0x000f220008004c00 */
[C---:B-1----:R-:W-:Y:S01]  /*3c10*/  FFMA R34, R8.reuse, R24, R81 ;  /* 0x0000001808227223 */ /* 0x042fe20000000051 */
[----:B--2---:R-:W-:-:S03]  /*3c20*/  FFMA R32, R8, R28, R79 ;  /* 0x0000001c08207223 */ /* 0x004fc6000000004f */
[C---:B------:R-:W-:Y:S01]  /*3c30*/  FFMA R81, R9.reuse, R25, R34 ;  /* 0x0000001909517223 */ /* 0x040fe20000000022 */
[C---:B------:R-:W-:Y:S01]  /*3c40*/  FFMA R79, R9.reuse, R29, R32 ;  /* 0x0000001d094f7223 */ /* 0x040fe20000000020 */
[----:B---3--:R-:W-:Y:S02]  /*3c50*/  FFMA R40, R8, R20, R83 ;  /* 0x0000001408287223 */ /* 0x008fe40000000053 */
[C---:B------:R-:W-:Y:S01]  /*3c60*/  FFMA R44, R10.reuse, R26, R81 ;  /* 0x0000001a0a2c7223 */ /* 0x040fe20000000051 */
[----:B------:R-:W-:Y:S01]  /*3c70*/  FFMA R42, R10, R30, R79 ;  /* 0x0000001e0a2a7223 */ /* 0x000fe2000000004f */
[----:B------:R-:W-:Y:S01]  /*3c80*/  FFMA R83, R9, R21, R40 ;  /* 0x0000001509537223 */ /* 0x000fe20000000028 */
[----:B----4-:R-:W-:Y:S01]  /*3c90*/  FFMA R8, R8, R12, R85 ;  /* 0x0000000c08087223 */ /* 0x010fe20000000055 */
[----:B------:R-:W-:Y:S02]  /*3ca0*/  FFMA R79, R11, R27, R44 ;  /* 0x0000001b0b4f7223 */ /* 0x000fe4000000002c */
[----:B------:R-:W-:Y:S01]  /*3cb0*/  FFMA R46, R10, R22, R83 ;  /* 0x000000160a2e7223 */ /* 0x000fe20000000053 */
[C---:B------:R-:W-:Y:S01]  /*3cc0*/  FFMA R34, R16.reuse, R12, R33 ;  /* 0x0000000c10227223 */ /* 0x040fe20000000021 */
[C---:B------:R-:W-:Y:S01]  /*3cd0*/  FFMA R32, R16.reuse, R20, R41 ;  /* 0x0000001410207223 */ /* 0x040fe20000000029 */
[-C--:B------:R-:W-:Y:S01]  /*3ce0*/  FFMA R85, R9, R13.reuse, R8 ;  /* 0x0000000d09557223 */ /* 0x080fe20000000008 */
[C---:B------:R-:W-:Y:S01]  /*3cf0*/  FFMA R8, R16.reuse, R24, R45 ;  /* 0x0000001810087223 */ /* 0x040fe2000000002d */
[C---:B------:R-:W-:Y:S01]  /*3d00*/  FFMA R9, R17.reuse, R13, R34 ;  /* 0x0000000d11097223 */ /* 0x040fe20000000022 */
[C---:B------:R-:W-:Y:S01]  /*3d10*/  FFMA R41, R17.reuse, R21, R32 ;  /* 0x0000001511297223 */ /* 0x040fe20000000020 */
        /* <DEDUP_REMOVED lines=13> */
[C---:B------:R-:W-:Y:S01]  /*3df0*/  FFMA R11, R37.reuse, R25, R16 ;  /* 0x00000019250b7223 */ /* 0x040fe20000000010 */
[C---:B------:R-:W-:Y:S01]  /*3e00*/  FFMA R9, R37.reuse, R21, R40 ;  /* 0x0000001525097223 */ /* 0x040fe20000000028 */
[C---:B------:R-:W-:Y:S01]  /*3e10*/  FFMA R80, R18.reuse, R30, R49 ;  /* 0x0000001e12507223 */ /* 0x040fe20000000031 */
[C---:B------:R-:W-:Y:S01]  /*3e20*/  FFMA R84, R18.reuse, R22, R41 ;  /* 0x0000001612547223 */ /* 0x040fe20000000029 */
[C---:B------:R-:W-:Y:S01]  /*3e30*/  FFMA R41, R37.reuse, R29, R8 ;  /* 0x0000001d25297223 */ /* 0x040fe20000000008 */
[-C--:B------:R-:W-:Y:S01]  /*3e40*/  FFMA R82, R18, R26.reuse, R45 ;  /* 0x0000001a12527223 */ /* 0x080fe2000000002d */
[----:B------:R-:W-:Y:S01]  /*3e50*/  FFMA R37, R37, R13, R36 ;  /* 0x0000000d25257223 */ /* 0x000fe20000000024 */
[C---:B------:R-:W-:Y:S01]  /*3e60*/  FFMA R18, R38.reuse, R26, R11 ;  /* 0x0000001a26127223 */ /* 0x040fe2000000000b */
[C---:B------:R-:W-:Y:S01]  /*3e70*/  FFMA R36, R38.reuse, R22, R9 ;  /* 0x0000001626247223 */ /* 0x040fe20000000009 */
[C---:B------:R-:W-:Y:S01]  /*3e80*/  FFMA R16, R38.reuse, R30, R41 ;  /* 0x0000001e26107223 */ /* 0x040fe20000000029 */
[----:B------:R-:W-:Y:S01]  /*3e90*/  LDS.128 R8, [R78+0xb0] ;  /* 0x0000b0004e087984 */ /* 0x000fe20000000c00 */
[----:B------:R-:W-:Y:S01]  /*3ea0*/  FFMA R38, R38, R14, R37 ;  /* 0x0000000e26267223 */ /* 0x000fe20000000025 */
[----:B------:R-:W-:Y:S01]  /*3eb0*/  FFMA R91, R19, R15, R86 ;  /* 0x0000000f135b7223 */ /* 0x000fe20000000056 */
[-C--:B------:R-:W-:Y:S01]  /*3ec0*/  FFMA R37, R39, R23.reuse, R36 ;  /* 0x0000001727257223 */ /* 0x080fe20000000024 */
[----:B------:R-:W-:Y:S01]  /*3ed0*/  FFMA R89, R19, R23, R84 ;  /* 0x0000001713597223 */ /* 0x000fe20000000054 */
[----:B------:R-:W-:Y:S01]  /*3ee0*/  FFMA R87, R39, R15, R38 ;  /* 0x0000000f27577223 */ /* 0x000fe20000000026 */
[----:B------:R-:W-:Y:S01]  /*3ef0*/  FFMA R93, R19, R31, R80 ;  /* 0x0000001f135d7223 */ /* 0x000fe20000000050 */
[C---:B-1----:R-:W-:Y:S01]  /*3f00*/  FFMA R28, R32.reuse, R28, R55 ;  /* 0x0000001c201c7223 */ /* 0x042fe20000000037 */
[C---:B------:R-:W-:Y:S01]  /*3f10*/  FFMA R24, R32.reuse, R24, R51 ;  /* 0x0000001820187223 */ /* 0x040fe20000000033 */
        /* <DEDUP_REMOVED lines=14> */
[----:B------:R-:W-:Y:S01]  /*4000*/  FFMA R25, R35, R15, R14 ;  /* 0x0000000f23197223 */ /* 0x000fe2000000000e */
[----:B------:R-:W-:Y:S01]  /*4010*/  FFMA R39, R39, R31, R16 ;  /* 0x0000001f27277223 */ /* 0x000fe20000000010 */
[----:B------:R-:W4:Y:S01]  /*4020*/  LDS.128 R12, [R72.X4+UR5+0x1b0] ;  /* 0x0001b005480c7984 */ /* 0x000f220008004c00 */
[----:B------:R-:W-:Y:S01]  /*4030*/  FFMA R21, R19, R27, R82 ;  /* 0x0000001b13157223 */ /* 0x000fe20000000052 */
[----:B------:R-:W-:Y:S01]  /*4040*/  FFMA R30, R34, R30, R29 ;  /* 0x0000001e221e7223 */ /* 0x000fe2000000001d */
[C---:B------:R-:W-:Y:S01]  /*4050*/  FFMA R29, R35.reuse, R23, R22 ;  /* 0x00000017231d7223 */ /* 0x040fe20000000016 */
[----:B------:R-:W-:-:S02]  /*4060*/  FFMA R27, R35, R27, R26 ;  /* 0x0000001b231b7223 */ /* 0x000fc4000000001a */
[----:B------:R-:W-:Y:S01]  /*4070*/  FFMA R31, R35, R31, R30 ;  /* 0x0000001f231f7223 */ /* 0x000fe2000000001e */
[C---:B-1----:R-:W-:Y:S01]  /*4080*/  FFMA R16, R52.reuse, R8, R17 ;  /* 0x0000000834107223 */ /* 0x042fe20000000011 */
[----:B--2---:R-:W-:-:S03]  /*4090*/  FFMA R18, R52, R48, R79 ;  /* 0x0000003034127223 */ /* 0x004fc6000000004f */
[C---:B------:R-:W-:Y:S01]  /*40a0*/  FFMA R23, R53.reuse, R9, R16 ;  /* 0x0000000935177223 */ /* 0x040fe20000000010 */
[----:B---3--:R-:W-:Y:S01]  /*40b0*/  FFMA R20, R52, R44, R81 ;  /* 0x0000002c34147223 */ /* 0x008fe20000000051 */
[----:B------:R-:W-:-:S03]  /*40c0*/  FFMA R19, R53, R49, R18 ;  /* 0x0000003135137223 */ /* 0x000fc60000000012 */
[----:B------:R-:W-:Y:S01]  /*40d0*/  FFMA R17, R53, R45, R20 ;  /* 0x0000002d35117223 */ /* 0x000fe20000000014 */
[C---:B------:R-:W-:Y:S01]  /*40e0*/  FFMA R16, R54.reuse, R50, R19 ;  /* 0x0000003236107223 */ /* 0x040fe20000000013 */
[----:B------:R-:W-:Y:S01]  /*40f0*/  FFMA R20, R54, R10, R23 ;  /* 0x0000000a36147223 */ /* 0x000fe20000000017 */
[----:B----4-:R-:W-:Y:S01]  /*4100*/  FFMA R52, R52, R40, R83 ;  /* 0x0000002834347223 */ /* 0x010fe20000000053 */
[----:B------:R-:W-:Y:S01]  /*4110*/  FFMA R22, R54, R46, R17 ;  /* 0x0000002e36167223 */ /* 0x000fe20000000011 */
[C---:B------:R-:W-:Y:S01]  /*4120*/  FFMA R81, R55.reuse, R51, R16 ;  /* 0x0000003337517223 */ /* 0x040fe20000000010 */
[C---:B------:R-:W-:Y:S01]  /*4130*/  FFMA R79, R55.reuse, R11, R20 ;  /* 0x0000000b374f7223 */ /* 0x040fe20000000014 */
[----:B------:R-:W1:Y:S01]  /*4140*/  LDS.128 R16, [R72.X4+UR5+0x2b0] ;  /* 0x0002b00548107984 */ /* 0x000e620008004c00 */
[----:B------:R-:W-:Y:S01]  /*4150*/  FFMA R83, R55, R47, R22 ;  /* 0x0000002f37537223 */ /* 0x000fe20000000016 */
[C---:B------:R-:W-:Y:S01]  /*4160*/  FFMA R26, R12.reuse, R48, R21 ;  /* 0x000000300c1a7223 */ /* 0x040fe20000000015 */
[----:B------:R-:W-:Y:S01]  /*4170*/  FFMA R53, R53, R41, R52 ;  /* 0x0000002935357223 */ /* 0x000fe20000000034 */
[----:B------:R-:W2:Y:S01]  /*4180*/  LDS.128 R20, [R72.X4+UR5+0x3b0] ;  /* 0x0003b00548147984 */ /* 0x000ea20008004c00 */
[C---:B------:R-:W-:Y:S01]  /*4190*/  FFMA R24, R12.reuse, R8, R93 ;  /* 0x000000080c187223 */ /* 0x040fe2000000005d */
[----:B------:R-:W-:Y:S01]  /*41a0*/  FFMA R28, R12, R44, R89 ;  /* 0x0000002c0c1c7223 */ /* 0x000fe20000000059 */
[----:B------:R-:W-:Y:S01]  /*41b0*/  FFMA R54, R54, R42, R53 ;  /* 0x0000002a36367223 */ /* 0x000fe20000000035 */
[----:B------:R-:W-:Y:S01]  /*41c0*/  FFMA R12, R12, R40, R91 ;  /* 0x000000280c0c7223 */ /* 0x000fe2000000005b */
        /* <DEDUP_REMOVED lines=8> */
[----:B------:R-:W-:Y:S01]  /*4250*/  FFMA R86, R14, R42, R13 ;  /* 0x0000002a0e567223 */ /* 0x000fe2000000000d */
[----:B------:R-:W-:Y:S02]  /*4260*/  LDS.128 R52, [R72.X4+UR5+0xc0] ;  /* 0x0000c00548347984 */ /* 0x000fe40008004c00 */
[----:B------:R-:W-:Y:S01]  /*4270*/  FFMA R89, R15, R11, R84 ;  /* 0x0000000b0f597223 */ /* 0x000fe20000000054 */
[C---:B-1----:R-:W-:Y:S01]  /*4280*/  FFMA R12, R16.reuse, R8, R39 ;  /* 0x00000008100c7223 */ /* 0x042fe20000000027 */
[C---:B------:R-:W-:Y:S01]  /*4290*/  FFMA R14, R16.reuse, R48, R33 ;  /* 0x00000030100e7223 */ /* 0x040fe20000000021 */
[C---:B------:R-:W-:Y:S01]  /*42a0*/  FFMA R24, R16.reuse, R44, R37 ;  /* 0x0000002c10187223 */ /* 0x040fe20000000025 */
[----:B------:R-:W-:Y:S01]  /*42b0*/  FFMA R16, R16, R40, R87 ;  /* 0x0000002810107223 */ /* 0x000fe20000000057 */
[C---:B------:R-:W-:Y:S01]  /*42c0*/  FFMA R35, R17.reuse, R9, R12 ;  /* 0x0000000911237223 */ /* 0x040fe2000000000c */
[C---:B------:R-:W-:Y:S01]  /*42d0*/  FFMA R33, R17.reuse, R49, R14 ;  /* 0x0000003111217223 */ /* 0x040fe2000000000e */
[----:B------:R-:W1:Y:S01]  /*42e0*/  LDS.128 R36, [R78+0x1c0] ;  /* 0x0001c0004e247984 */ /* 0x000e620000000c00 */
[C---:B--2---:R-:W-:Y:S01]  /*42f0*/  FFMA R8, R20.reuse, R8, R31 ;  /* 0x0000000814087223 */ /* 0x044fe2000000001f */
[C---:B------:R-:W-:Y:S01]  /*4300*/  FFMA R48, R20.reuse, R48, R27 ;  /* 0x0000003014307223 */ /* 0x040fe2000000001b */
[C---:B------:R-:W-:Y:S01]  /*4310*/  FFMA R44, R20.reuse, R44, R29 ;  /* 0x0000002c142c7223 */ /* 0x040fe2000000001d */
[C---:B------:R-:W-:Y:S01]  /*4320*/  FFMA R13, R17.reuse, R45, R24 ;  /* 0x0000002d110d7223 */ /* 0x040fe20000000018 */
[----:B------:R-:W-:Y:S01]  /*4330*/  FFMA R20, R20, R40, R25 ;  /* 0x0000002814147223 */ /* 0x000fe20000000019 */
[C---:B------:R-:W-:Y:S01]  /*4340*/  FFMA R12, R18.reuse, R10, R35 ;  /* 0x0000000a120c7223 */ /* 0x040fe20000000023 */
[C---:B------:R-:W-:Y:S01]  /*4350*/  FFMA R14, R18.reuse, R50, R33 ;  /* 0x00000032120e7223 */ /* 0x040fe20000000021 */
[----:B------:R-:W2:Y:S01]  /*4360*/  LDS.128 R24, [R78+0xc0] ;  /* 0x0000c0004e187984 */ /* 0x000ea20000000c00 */
[----:B------:R-:W-:Y:S01]  /*4370*/  FFMA R17, R17, R41, R16 ;  /* 0x0000002911117223 */ /* 0x000fe20000000010 */
[C---:B------:R-:W-:Y:S01]  /*4380*/  FFMA R9, R21.reuse, R9, R8 ;  /* 0x0000000915097223 */ /* 0x040fe20000000008 */
[C---:B------:R-:W-:Y:S01]  /*4390*/  FFMA R49, R21.reuse, R49, R48 ;  /* 0x0000003115317223 */ /* 0x040fe20000000030 */
[----:B------:R-:W3:Y:S01]  /*43a0*/  LDS.128 R32, [R78+0x2c0] ;  /* 0x0002c0004e207984 */ /* 0x000ee20000000c00 */
[C---:B------:R-:W-:Y:S01]  /*43b0*/  FFMA R45, R21.reuse, R45, R44 ;  /* 0x0000002d152d7223 */ /* 0x040fe2000000002c */
[----:B------:R-:W-:Y:S01]  /*43c0*/  FFMA R21, R21, R41, R20 ;  /* 0x0000002915157223 */ /* 0x000fe20000000014 */
[C---:B------:R-:W-:Y:S01]  /*43d0*/  FFMA R16, R18.reuse, R46, R13 ;  /* 0x0000002e12107223 */ /* 0x040fe2000000000d */
[----:B------:R-:W4:Y:S01]  /*43e0*/  LDS.128 R28, [R78+0x3c0] ;  /* 0x0003c0004e1c7984 */ /* 0x000f220000000c00 */
        /* <DEDUP_REMOVED lines=14> */
[-C--:B------:R-:W-:Y:S01]  /*44d0*/  FFMA R23, R23, R11.reuse, R10 ;  /* 0x0000000b17177223 */ /* 0x080fe2000000000a */
[----:B------:R-:W-:-:S02]  /*44e0*/  FFMA R19, R19, R11, R12 ;  /* 0x0000000b13137223 */ /* 0x000fc4000000000c */
[----:B------:R-:W4:Y:S01]  /*44f0*/  LDS.128 R12, [R72.X4+UR5+0x1c0] ;  /* 0x0001c005480c7984 */ /* 0x000f220008004c00 */
        /* <DEDUP_REMOVED lines=10> */
[C---:B------:R-:W-:Y:S01]  /*45a0*/  FFMA R18, R54.reuse, R34, R9 ;  /* 0x0000002236127223 */ /* 0x040fe20000000009 */
[----:B------:R-:W-:Y:S01]  /*45b0*/  FFMA R53, R53, R29, R52 ;  /* 0x0000001d35357223 */ /* 0x000fe20000000034 */
[----:B------:R-:W1:Y:S01]  /*45c0*/  LDS.128 R8, [R72.X4+UR5+0x2c0] ;  /* 0x0002c00548087984 */ /* 0x000e620008004c00 */
[C---:B------:R-:W-:Y:S01]  /*45d0*/  FFMA R85, R55.reuse, R27, R16 ;  /* 0x0000001b37557223 */ /* 0x040fe20000000010 */
[----:B------:R-:W-:Y:S01]  /*45e0*/  FFMA R83, R55, R35, R18 ;  /* 0x0000002337537223 */ /* 0x000fe20000000012 */
[----:B------:R-:W-:-:S04]  /*45f0*/  FFMA R54, R54, R30, R53 ;  /* 0x0000001e36367223 */ /* 0x000fc80000000035 */
        /* <DEDUP_REMOVED lines=24> */
[C---:B--2---:R-:W-:Y:S01]  /*4780*/  FFMA R24, R52.reuse, R24, R23 ;  /* 0x0000001834187223 */ /* 0x044fe20000000017 */
[----:B------:R-:W-:Y:S01]  /*4790*/  LDS.128 R16, [R78+0xd0] ;  /* 0x0000d0004e107984 */ /* 0x000fe20000000c00 */
[C---:B------:R-:W-:Y:S01]  /*47a0*/  FFMA R36, R52.reuse, R36, R51 ;  /* 0x0000002434247223 */ /* 0x040fe20000000033 */
[C---:B------:R-:W-:Y:S01]  /*47b0*/  FFMA R32, R52.reuse, R32, R47 ;  /* 0x0000002034207223 */ /* 0x040fe2000000002f */
        /* <DEDUP_REMOVED lines=21> */
[----:B------:R-:W2:Y:S01]  /*4910*/  LDS.128 R48, [R72.X4+UR5+0xd0] ;  /* 0x0000d00548307984 */ /* 0x000ea20008004c00 */
[C---:B------:R-:W-:Y:S01]  /*4920*/  FFMA R35, R55.reuse, R35, R34 ;  /* 0x0000002337237223 */ /* 0x040fe20000000022 */
[C---:B------:R-:W-:Y:S01]  /*4930*/  FFMA R39, R55.reuse, R39, R38 ;  /* 0x0000002737277223 */ /* 0x040fe20000000026 */
[----:B------:R-:W-:Y:S01]  /*4940*/  FFMA R31, R55, R31, R30 ;  /* 0x0000001f371f7223 */ /* 0x000fe2000000001e */
[----:B------:R-:W3:Y:S04]  /*4950*/  LDS.128 R44, [R72.X4+UR5+0x1d0] ;  /* 0x0001d005482c7984 */ /* 0x000ee80008004c00 */
[----:B------:R-:W4:Y:S01]  /*4960*/  LDS.128 R40, [R72.X4+UR5+0x2d0] ;  /* 0x0002d00548287984 */ /* 0x000f220008004c00 */
[----:B-1----:R-:W-:-:S03]  /*4970*/  FFMA R86, R20, R16, R27 ;  /* 0x0000001014567223 */ /* 0x002fc6000000001b */
[----:B------:R-:W1:Y:S01]  /*4980*/  LDS.128 R24, [R78+0x2d0] ;  /* 0x0002d0004e187984 */ /* 0x000e620000000c00 */
[-C--:B--2---:R-:W-:Y:S01]  /*4990*/  FFMA R84, R48, R16.reuse, R85 ;  /* 0x0000001030547223 */ /* 0x084fe20000000055 */
[-C--:B---3--:R-:W-:Y:S01]  /*49a0*/  FFMA R82, R44, R16.reuse, R9 ;  /* 0x000000102c527223 */ /* 0x088fe20000000009 */
[----:B----4-:R-:W-:Y:S02]  /*49b0*/  FFMA R80, R40, R16, R11 ;  /* 0x0000001028507223 */ /* 0x010fe4000000000b */
[----:B------:R-:W2:Y:S01]  /*49c0*/  LDS.128 R8, [R78+0x1d0] ;  /* 0x0001d0004e087984 */ /* 0x000ea20000000c00 */
[-C--:B-1----:R-:W-:Y:S01]  /*49d0*/  FFMA R16, R44, R24.reuse, R13 ;  /* 0x000000182c107223 */ /* 0x082fe2000000000d */
[-C--:B------:R-:W-:Y:S01]  /*49e0*/  FFMA R32, R40, R24.reuse, R15 ;  /* 0x0000001828207223 */ /* 0x080fe2000000000f */
[----:B------:R-:W-:Y:S01]  /*49f0*/  FFMA R38, R20, R24, R35 ;  /* 0x0000001814267223 */ /* 0x000fe20000000023 */
[----:B------:R-:W1:Y:S01]  /*4a00*/  LDS.128 R12, [R78+0x3d0] ;  /* 0x0003d0004e0c7984 */ /* 0x000e620000000c00 */
[-C--:B------:R-:W-:Y:S01]  /*4a10*/  FFMA R35, R45, R17.reuse, R82 ;  /* 0x000000112d237223 */ /* 0x080fe20000000052 */
[-C--:B--2---:R-:W-:Y:S01]  /*4a20*/  FFMA R34, R44, R8.reuse, R37 ;  /* 0x000000082c227223 */ /* 0x084fe20000000025 */
[-C--:B------:R-:W-:Y:S01]  /*4a30*/  FFMA R37, R41, R17.reuse, R80 ;  /* 0x0000001129257223 */ /* 0x080fe20000000050 */
[-C--:B------:R-:W-:Y:S01]  /*4a40*/  FFMA R36, R48, R8.reuse, R81 ;  /* 0x0000000830247223 */ /* 0x080fe20000000051 */
[-C--:B------:R-:W-:Y:S01]  /*4a50*/  FFMA R30, R40, R8.reuse, R53 ;  /* 0x00000008281e7223 */ /* 0x080fe20000000035 */
[----:B------:R-:W-:Y:S01]  /*4a60*/  FFMA R52, R20, R8, R39 ;  /* 0x0000000814347223 */ /* 0x000fe20000000027 */
[----:B------:R-:W-:Y:S01]  /*4a70*/  FFMA R8, R48, R24, R83 ;  /* 0x0000001830087223 */ /* 0x000fe20000000053 */
        /* <DEDUP_REMOVED lines=19> */
[-C--:B------:R-:W-:Y:S01]  /*4bb0*/  FFMA R19, R41, R25.reuse, R32 ;  /* 0x0000001929137223 */ /* 0x080fe20000000020 */
[-C--:B------:R-:W-:Y:S01]  /*4bc0*/  FFMA R24, R42, R10.reuse, R33 ;  /* 0x0000000a2a187223 */ /* 0x080fe20000000021 */
[----:B------:R-:W-:Y:S01]  /*4bd0*/  FFMA R10, R22, R10, R9 ;  /* 0x0000000a160a7223 */ /* 0x000fe20000000009 */
[----:B------:R-:W-:Y:S01]  /*4be0*/  FFMA R9, R49, R25, R8 ;  /* 0x0000001931097223 */ /* 0x000fe20000000008 */
[-C--:B------:R-:W-:Y:S01]  /*4bf0*/  FFMA R44, R46, R26.reuse, R17 ;  /* 0x0000001a2e2c7223 */ /* 0x080fe20000000011 */
[----:B------:R-:W-:Y:S01]  /*4c00*/  FFMA R8, R42, R26, R19 ;  /* 0x0000001a2a087223 */ /* 0x000fe20000000013 */
[----:B------:R-:W-:Y:S01]  /*4c10*/  FFMA R45, R45, R13, R54 ;  /* 0x0000000d2d2d7223 */ /* 0x000fe20000000036 */
[----:B------:R-:W-:Y:S01]  /*4c20*/  LDS.128 R16, [R78+0x1e0] ;  /* 0x0001e0004e107984 */ /* 0x000fe20000000c00 */
[-C--:B------:R-:W-:Y:S01]  /*4c30*/  FFMA R40, R40, R12.reuse, R29 ;  /* 0x0000000c28287223 */ /* 0x080fe2000000001d */
[----:B------:R-:W-:Y:S01]  /*4c40*/  FFMA R25, R21, R25, R38 ;  /* 0x0000001915197223 */ /* 0x000fe20000000026 */
[----:B------:R-:W-:Y:S01]  /*4c50*/  FFMA R12, R20, R12, R31 ;  /* 0x0000000c140c7223 */ /* 0x000fe2000000001f */
[----:B------:R-:W1:Y:S01]  /*4c60*/  LDS.128 R52, [R72.X4+UR5+0xe0] ;  /* 0x0000e00548347984 */ /* 0x000e620008004c00 */
[-C--:B------:R-:W-:Y:S01]  /*4c70*/  FFMA R49, R49, R13.reuse, R28 ;  /* 0x0000000d31317223 */ /* 0x080fe2000000001c */
[-C--:B------:R-:W-:Y:S01]  /*4c80*/  FFMA R41, R41, R13.reuse, R40 ;  /* 0x0000000d29297223 */ /* 0x080fe20000000028 */
[-C--:B------:R-:W-:Y:S01]  /*4c90*/  FFMA R80, R50, R26.reuse, R9 ;  /* 0x0000001a32507223 */ /* 0x080fe20000000009 */
[----:B------:R-:W2:Y:S01]  /*4ca0*/  LDS.128 R28, [R78+0x2e0] ;  /* 0x0002e0004e1c7984 */ /* 0x000ea20000000c00 */
[----:B------:R-:W-:Y:S01]  /*4cb0*/  FFMA R13, R21, R13, R12 ;  /* 0x0000000d150d7223 */ /* 0x000fe2000000000c */
[----:B------:R-:W-:Y:S01]  /*4cc0*/  FFMA R26, R22, R26, R25 ;  /* 0x0000001a161a7223 */ /* 0x000fe20000000019 */
[-C--:B------:R-:W-:Y:S01]  /*4cd0*/  FFMA R50, R50, R14.reuse, R49 ;  /* 0x0000000e32327223 */ /* 0x080fe20000000031 */
[----:B------:R-:W3:Y:S01]  /*4ce0*/  LDS.128 R36, [R78+0xe0] ;  /* 0x0000e0004e247984 */ /* 0x000ee20000000c00 */
        /* <DEDUP_REMOVED lines=11> */
[----:B------:R-:W4:Y:S01]  /*4da0*/  LDS.128 R32, [R78+0x3e0] ;  /* 0x0003e0004e207984 */ /* 0x000f220000000c00 */
[-C--:B------:R-:W-:Y:S01]  /*4db0*/  FFMA R51, R51, R15.reuse, R50 ;  /* 0x0000000f33337223 */ /* 0x080fe20000000032 */
[-C--:B------:R-:W-:Y:S01]  /*4dc0*/  FFMA R47, R47, R15.reuse, R46 ;  /* 0x0000000f2f2f7223 */ /* 0x080fe2000000002e */
[-C--:B------:R-:W-:Y:S01]  /*4dd0*/  FFMA R43, R43, R15.reuse, R42 ;  /* 0x0000000f2b2b7223 */ /* 0x080fe2000000002a */
[----:B------:R-:W4:Y:S01]  /*4de0*/  LDS.128 R24, [R72.X4+UR5+0x1e0] ;  /* 0x0001e00548187984 */ /* 0x000f220008004c00 */
[----:B------:R-:W-:Y:S01]  /*4df0*/  FFMA R23, R23, R15, R14 ;  /* 0x0000000f17177223 */ /* 0x000fe2000000000e */
[----:B------:R-:W-:Y:S01]  /*4e00*/  IADD3 R84, P2, R4, UR6, RZ ;  /* 0x0000000604547c10 */ /* 0x000fe2000ff5e0ff */
[C---:B-1----:R-:W-:Y:S01]  /*4e10*/  FFMA R10, R52.reuse, R16, R9 ;  /* 0x00000010340a7223 */ /* 0x042fe20000000009 */
[----:B--2---:R-:W-:-:S03]  /*4e20*/  FFMA R12, R52, R28, R11 ;  /* 0x0000001c340c7223 */ /* 0x004fc6000000000b */
[C---:B------:R-:W-:Y:S01]  /*4e30*/  FFMA R11, R53.reuse, R17, R10 ;  /* 0x00000011350b7223 */ /* 0x040fe2000000000a */
[----:B---3--:R-:W-:Y:S01]  /*4e40*/  FFMA R8, R52, R36, R79 ;  /* 0x0000002434087223 */ /* 0x008fe2000000004f */
[----:B------:R-:W-:-:S03]  /*4e50*/  FFMA R9, R53, R29, R12 ;  /* 0x0000001d35097223 */ /* 0x000fc6000000000c */
[----:B------:R-:W-:Y:S01]  /*4e60*/  FFMA R15, R53, R37, R8 ;  /* 0x00000025350f7223 */ /* 0x000fe20000000008 */
[C---:B------:R-:W-:Y:S01]  /*4e70*/  FFMA R8, R54.reuse, R18, R11 ;  /* 0x0000001236087223 */ /* 0x040fe2000000000b */
[C---:B------:R-:W-:Y:S02]  /*4e80*/  FFMA R14, R54.reuse, R30, R9 ;  /* 0x0000001e360e7223 */ /* 0x040fe40000000009 */
[----:B------:R-:W-:Y:S01]  /*4e90*/  FFMA R12, R54, R38, R15 ;  /* 0x00000026360c7223 */ /* 0x000fe2000000000f */
[C---:B------:R-:W-:Y:S01]  /*4ea0*/  FFMA R91, R55.reuse, R19, R8 ;  /* 0x00000013375b7223 */ /* 0x040fe20000000008 */
[C---:B------:R-:W-:Y:S01]  /*4eb0*/  FFMA R85, R55.reuse, R31, R14 ;  /* 0x0000001f37557223 */ /* 0x040fe2000000000e */
[----:B------:R-:W1:Y:S01]  /*4ec0*/  LDS.128 R8, [R72.X4+UR5+0x2e0] ;  /* 0x0002e00548087984 */ /* 0x000e620008004c00 */
[----:B------:R-:W-:Y:S01]  /*4ed0*/  FFMA R79, R55, R39, R12 ;  /* 0x00000027374f7223 */ /* 0x000fe2000000000c */
[----:B----4-:R-:W-:Y:S01]  /*4ee0*/  FFMA R52, R52, R32, R51 ;  /* 0x0000002034347223 */ /* 0x010fe20000000033 */
[C---:B------:R-:W-:Y:S01]  /*4ef0*/  FFMA R22, R24.reuse, R16, R13 ;  /* 0x0000001018167223 */ /* 0x040fe2000000000d */
[C---:B------:R-:W-:Y:S01]  /*4f00*/  FFMA R20, R24.reuse, R36, R81 ;  /* 0x0000002418147223 */ /* 0x040fe20000000051 */
[----:B------:R-:W2:Y:S01]  /*4f10*/  LDS.128 R12, [R72.X4+UR5+0x3e0] ;  /* 0x0003e005480c7984 */ /* 0x000ea20008004c00 */
[C---:B------:R-:W-:Y:S01]  /*4f20*/  FFMA R40, R24.reuse, R28, R89 ;  /* 0x0000001c18287223 */ /* 0x040fe20000000059 */
[----:B------:R-:W-:Y:S01]  /*4f30*/  FFMA R24, R24, R32, R47 ;  /* 0x0000002018187223 */ /* 0x000fe2000000002f */
[----:B------:R-:W-:-:S02]  /*4f40*/  FFMA R53, R53, R33, R52 ;  /* 0x0000002135357223 */ /* 0x000fc40000000034 */
[C---:B------:R-:W-:Y:S01]  /*4f50*/  FFMA R51, R25.reuse, R29, R40 ;  /* 0x0000001d19337223 */ /* 0x040fe20000000028 */
[C---:B------:R-:W-:Y:S01]  /*4f60*/  FFMA R47, R25.reuse, R33, R24 ;  /* 0x00000021192f7223 */ /* 0x040fe20000000018 */
[-C--:B------:R-:W-:Y:S01]  /*4f70*/  FFMA R54, R54, R34.reuse, R53 ;  /* 0x0000002236367223 */ /* 0x080fe20000000035 */
        /* <DEDUP_REMOVED lines=21> */
[----:B--2---:R-:W-:Y:S01]  /*50d0*/  FFMA R16, R12, R16, R21 ;  /* 0x000000100c107223 */ /* 0x004fe20000000015 */
[----:B------:R-:W-:Y:S01]  /*50e0*/  LDS.128 R24, [R78+0x1f0] ;  /* 0x0001f0004e187984 */ /* 0x000fe20000000c00 */
[----:B------:R-:W-:Y:S01]  /*50f0*/  FFMA R54, R10, R38, R43 ;  /* 0x000000260a367223 */ /* 0x000fe2000000002b */
[C---:B------:R-:W-:Y:S01]  /*5100*/  FFMA R36, R12.reuse, R36, R87 ;  /* 0x000000240c247223 */ /* 0x040fe20000000057 */
[C---:B------:R-:W-:Y:S01]  /*5110*/  FFMA R28, R12.reuse, R28, R41 ;  /* 0x0000001c0c1c7223 */ /* 0x040fe20000000029 */
[----:B------:R-:W1:Y:S01]  /*5120*/  LDS.128 R44, [R72.X4+UR5+0x2f0] ;  /* 0x0002f005482c7984 */ /* 0x000e620008004c00 */
[----:B------:R-:W-:Y:S01]  /*5130*/  FFMA R12, R12, R32, R23 ;  /* 0x000000200c0c7223 */ /* 0x000fe20000000017 */
[C---:B------:R-:W-:Y:S01]  /*5140*/  FFMA R17, R13.reuse, R17, R16 ;  /* 0x000000110d117223 */ /* 0x040fe20000000010 */
[C---:B------:R-:W-:Y:S01]  /*5150*/  FFMA R37, R13.reuse, R37, R36 ;  /* 0x000000250d257223 */ /* 0x040fe20000000024 */
[----:B------:R-:W2:Y:S01]  /*5160*/  LDS.128 R40, [R72.X4+UR5+0x1f0] ;  /* 0x0001f00548287984 */ /* 0x000ea20008004c00 */
[C---:B------:R-:W-:Y:S01]  /*5170*/  FFMA R29, R13.reuse, R29, R28 ;  /* 0x0000001d0d1d7223 */ /* 0x040fe2000000001c */
[----:B------:R-:W-:Y:S01]  /*5180*/  FFMA R13, R13, R33, R12 ;  /* 0x000000210d0d7223 */ /* 0x000fe2000000000c */
[C---:B------:R-:W-:Y:S01]  /*5190*/  FFMA R18, R14.reuse, R18, R17 ;  /* 0x000000120e127223 */ /* 0x040fe20000000011 */
[----:B------:R-:W3:Y:S01]  /*51a0*/  LDS.128 R20, [R72.X4+UR5+0xf0] ;  /* 0x0000f00548147984 */ /* 0x000ee20008004c00 */
[C---:B------:R-:W-:Y:S01]  /*51b0*/  FFMA R38, R14.reuse, R38, R37 ;  /* 0x000000260e267223 */ /* 0x040fe20000000025 */
[----:B------:R-:W-:Y:S01]  /*51c0*/  FFMA R30, R14, R30, R29 ;  /* 0x0000001e0e1e7223 */ /* 0x000fe2000000001d */
[-C--:B------:R-:W-:Y:S01]  /*51d0*/  FFMA R10, R10, R34.reuse, R9 ;  /* 0x000000220a0a7223 */ /* 0x080fe20000000009 */
[----:B------:R-:W4:Y:S01]  /*51e0*/  LDS.128 R48, [R72.X4+UR5+0x3f0] ;  /* 0x0003f00548307984 */ /* 0x000f220008004c00 */
[----:B------:R-:W-:Y:S01]  /*51f0*/  FFMA R14, R14, R34, R13 ;  /* 0x000000220e0e7223 */ /* 0x000fe2000000000d */
[-C--:B------:R-:W-:Y:S01]  /*5200*/  FFMA R9, R11, R19.reuse, R52 ;  /* 0x000000130b097223 */ /* 0x080fe20000000034 */
[----:B------:R-:W-:Y:S01]  /*5210*/  FFMA R13, R15, R19, R18 ;  /* 0x000000130f0d7223 */ /* 0x000fe20000000012 */
[C---:B------:R-:W-:Y:S01]  /*5220*/  FFMA R33, R11.reuse, R31, R8 ;  /* 0x0000001f0b217223 */ /* 0x040fe20000000008 */
[----:B------:R-:W4:Y:S01]  /*5230*/  LDS.128 R16, [R78+0x2f0] ;  /* 0x0002f0004e107984 */ /* 0x000f220000000c00 */
[----:B------:R-:W-:Y:S01]  /*5240*/  SEL R8, RZ, 0x10, P0 ;  /* 0x00000010ff087807 */ /* 0x000fe20000000000 */
[C---:B------:R-:W-:Y:S01]  /*5250*/  FFMA R83, R11.reuse, R35, R10 ;  /* 0x000000230b537223 */ /* 0x040fe2000000000a */
[----:B------:R-:W-:Y:S01]  /*5260*/  FFMA R87, R11, R39, R54 ;  /* 0x000000270b577223 */ /* 0x000fe20000000036 */
[C---:B------:R-:W-:Y:S01]  /*5270*/  FFMA R11, R15.reuse, R35, R14 ;  /* 0x000000230f0b7223 */ /* 0x040fe2000000000e */
[----:B------:R-:W-:Y:S01]  /*5280*/  SEL R8, R8, RZ, !P1 ;  /* 0x000000ff08087207 */ /* 0x000fe20004800000 */
[----:B------:R-:W-:Y:S01]  /*5290*/  FFMA R31, R15, R31, R30 ;  /* 0x0000001f0f1f7223 */ /* 0x000fe2000000001e */
[----:B------:R-:W-:Y:S01]  /*52a0*/  ISETP.GE.AND P1, PT, R71, 0x2, PT ;  /* 0x000000024700780c */ /* 0x000fe20003f26270 */
[----:B------:R-:W-:Y:S01]  /*52b0*/  FFMA R15, R15, R39, R38 ;  /* 0x000000270f0f7223 */ /* 0x000fe20000000026 */
[----:B------:R-:W-:Y:S01]  /*52c0*/  ISETP.NE.U32.AND P0, PT, R8, RZ, PT ;  /* 0x000000ff0800720c */ /* 0x000fe20003f05070 */
[----:B------:R-:W-:Y:S01]  /*52d0*/  USHF.L.U32 UR5, UR4, 0xe, URZ ;  /* 0x0000000e04057899 */ /* 0x000fe2000800063f */
[----:B------:R-:W-:-:S03]  /*52e0*/  SEL R71, R71, RZ, !P1 ;  /* 0x000000ff47477207 */ /* 0x000fc60004800000 */
[----:B------:R-:W-:Y:S01]  /*52f0*/  UIADD3 UR8, UR5, 0x8000, URZ ;  /* 0x0000800005087890 */ /* 0x000fe2000fffe03f */
[-C--:B-1----:R-:W-:Y:S01]  /*5300*/  FFMA R12, R44, R24.reuse, R9 ;  /* 0x000000182c0c7223 */ /* 0x082fe20000000009 */
[----:B--2---:R-:W-:-:S03]  /*5310*/  FFMA R10, R40, R24, R93 ;  /* 0x00000018280a7223 */ /* 0x004fc6000000005d */
[----:B------:R-:W-:Y:S01]  /*5320*/  FFMA R29, R45, R25, R12 ;  /* 0x000000192d1d7223 */ /* 0x000fe2000000000c */
[----:B---3--:R-:W-:-:S03]  /*5330*/  FFMA R8, R20, R24, R91 ;  /* 0x0000001814087223 */ /* 0x008fc6000000005b */
[----:B------:R-:W-:Y:S01]  /*5340*/  FFMA R12, R46, R26, R29 ;  /* 0x0000001a2e0c7223 */ /* 0x000fe2000000001d */
[----:B----4-:R-:W-:Y:S01]  /*5350*/  FFMA R24, R48, R24, R13 ;  /* 0x0000001830187223 */ /* 0x010fe2000000000d */
[-C--:B------:R-:W-:Y:S01]  /*5360*/  FFMA R13, R41, R25.reuse, R10 ;  /* 0x00000019290d7223 */ /* 0x080fe2000000000a */
[-C--:B------:R-:W-:Y:S02]  /*5370*/  FFMA R9, R21, R25.reuse, R8 ;  /* 0x0000001915097223 */ /* 0x080fe40000000008 */
[----:B------:R-:W-:Y:S01]  /*5380*/  FFMA R25, R49, R25, R24 ;  /* 0x0000001931197223 */ /* 0x000fe20000000018 */
[----:B------:R-:W-:Y:S01]  /*5390*/  FFMA R10, R42, R26, R13 ;  /* 0x0000001a2a0a7223 */ /* 0x000fe2000000000d */
[-C--:B------:R-:W-:Y:S01]  /*53a0*/  FFMA R13, R47, R27.reuse, R12 ;  /* 0x0000001b2f0d7223 */ /* 0x080fe2000000000c */
[----:B------:R-:W-:Y:S01]  /*53b0*/  FFMA R12, R44, R16, R33 ;  /* 0x000000102c0c7223 */ /* 0x000fe20000000021 */
[-C--:B------:R-:W-:Y:S01]  /*53c0*/  FFMA R8, R22, R26.reuse, R9 ;  /* 0x0000001a16087223 */ /* 0x080fe20000000009 */
[----:B------:R-:W1:Y:S01]  /*53d0*/  LDS.128 R32, [R78+0xf0] ;  /* 0x0000f0004e207984 */ /* 0x000e620000000c00 */
[----:B------:R-:W-:Y:S01]  /*53e0*/  FFMA R26, R50, R26, R25 ;  /* 0x0000001a321a7223 */ /* 0x000fe20000000019 */
[-C--:B------:R-:W-:Y:S01]  /*53f0*/  FFMA R25, R43, R27.reuse, R10 ;  /* 0x0000001b2b197223 */ /* 0x080fe2000000000a */
[-C--:B------:R-:W-:Y:S01]  /*5400*/  FFMA R29, R23, R27.reuse, R8 ;  /* 0x0000001b171d7223 */ /* 0x080fe20000000008 */
[-C--:B------:R-:W-:Y:S01]  /*5410*/  FFMA R8, R20, R16.reuse, R85 ;  /* 0x0000001014087223 */ /* 0x080fe20000000055 */
[-C--:B------:R-:W-:Y:S01]  /*5420*/  FFMA R10, R40, R16.reuse, R89 ;  /* 0x00000010280a7223 */ /* 0x080fe20000000059 */
[----:B------:R-:W-:Y:S01]  /*5430*/  FFMA R16, R48, R16, R31 ;  /* 0x0000001030107223 */ /* 0x000fe2000000001f */
[----:B------:R-:W-:Y:S01]  /*5440*/  FFMA R9, R51, R27, R26 ;  /* 0x0000001b33097223 */ /* 0x000fe2000000001a */
[-C--:B------:R-:W-:Y:S01]  /*5450*/  FFMA R27, R21, R17.reuse, R8 ;  /* 0x00000011151b7223 */ /* 0x080fe20000000008 */
[-C--:B------:R-:W-:Y:S01]  /*5460*/  FFMA R31, R41, R17.reuse, R10 ;  /* 0x00000011291f7223 */ /* 0x080fe2000000000a */
[-C--:B------:R-:W-:Y:S01]  /*5470*/  FFMA R37, R45, R17.reuse, R12 ;  /* 0x000000112d257223 */ /* 0x080fe2000000000c */
[----:B------:R-:W-:Y:S01]  /*5480*/  FFMA R17, R49, R17, R16 ;  /* 0x0000001131117223 */ /* 0x000fe20000000010 */
[----:B------:R-:W-:Y:S01]  /*5490*/  IADD3 R16, P1, R3, UR6, RZ ;  /* 0x0000000603107c10 */ /* 0x000fe2000ff3e0ff */
[-C--:B------:R-:W-:Y:S01]  /*54a0*/  FFMA R30, R22, R18.reuse, R27 ;  /* 0x00000012161e7223 */ /* 0x080fe2000000001b */
[-C--:B------:R-:W-:Y:S01]  /*54b0*/  FFMA R26, R42, R18.reuse, R31 ;  /* 0x000000122a1a7223 */ /* 0x080fe2000000001f */
[-C--:B------:R-:W-:Y:S01]  /*54c0*/  FFMA R10, R50, R18.reuse, R17 ;  /* 0x00000012320a7223 */ /* 0x080fe20000000011 */
[----:B------:R-:W-:Y:S01]  /*54d0*/  FFMA R14, R46, R18, R37 ;  /* 0x000000122e0e7223 */ /* 0x000fe20000000025 */
[----:B------:R-:W-:Y:S01]  /*54e0*/  IADD3.X R17, R5, UR7, RZ, P1, !PT ;  /* 0x0000000705117c10 */ /* 0x000fe20008ffe4ff */
[----:B------:R-:W2:Y:S01]  /*54f0*/  LDS.128 R36, [R78+0x3f0] ;  /* 0x0003f0004e247984 */ /* 0x000ea20000000c00 */
[----:B------:R-:W-:Y:S01]  /*5500*/  IADD3 R88, P1, R0, UR6, RZ ;  /* 0x0000000600587c10 */ /* 0x000fe2000ff3e0ff */
[-C--:B------:R-:W-:Y:S01]  /*5510*/  FFMA R30, R23, R19.reuse, R30 ;  /* 0x00000013171e7223 */ /* 0x080fe2000000001e */
[----:B------:R-:W-:Y:S01]  /*5520*/  IADD3.X R85, R6, UR7, RZ, P2, !PT ;  /* 0x0000000706557c10 */ /* 0x000fe200097fe4ff */
[----:B------:R-:W-:Y:S01]  /*5530*/  FFMA R26, R43, R19, R26 ;  /* 0x000000132b1a7223 */ /* 0x000fe2000000001a */
[C---:B------:R-:W-:Y:S01]  /*5540*/  LEA R27, R71.reuse, R75, 0xe ;  /* 0x0000004b471b7211 */ /* 0x040fe200078e70ff */
[----:B------:R-:W-:Y:S06]  /*5550*/  BAR.SYNC 0x0 ;  /* 0x0000000000007b1d */ /* 0x000fec0000000000 */
[----:B------:R-:W-:Y:S01]  /*5560*/  LEA R31, R71, R73, 0xe ;  /* 0x00000049471f7211 */ /* 0x000fe200078e70ff */
[----:B------:R-:W-:Y:S01]  /*5570*/  @!PT LDS RZ, [RZ] ;  /* 0x00000000fffff984 */ /* 0x000fe20000000800 */
[----:B------:R-:W-:Y:S01]  /*5580*/  @!PT LDS RZ, [RZ] ;  /* 0x00000000fffff984 */ /* 0x000fe20000000800 */
[----:B------:R-:W-:Y:S01]  /*5590*/  @!PT LDS RZ, [RZ] ;  /* 0x00000000fffff984 */ /* 0x000fe20000000800 */
[----:B------:R3:W-:Y:S01]  /*55a0*/  LDGSTS.E.BYPASS.128 [R27], [R84.64], P0 ;  /* 0x00000000541b7fae */ /* 0x0007e20008101c4a */
[----:B------:R-:W-:Y:S01]  /*55b0*/  IADD3.X R89, R2, UR7, RZ, P1, !PT ;  /* 0x0000000702597c10 */ /* 0x000fe20008ffe4ff */
[-C--:B------:R-:W-:Y:S01]  /*55c0*/  FFMA R14, R47, R19.reuse, R14 ;  /* 0x000000132f0e7223 */ /* 0x080fe2000000000e */
[----:B------:R-:W-:Y:S01]  /*55d0*/  FFMA R10, R51, R19, R10 ;  /* 0x00000013330a7223 */ /* 0x000fe2000000000a */
[----:B------:R4:W-:Y:S01]  /*55e0*/  LDGSTS.E.BYPASS.128 [R31], [R16.64], P0 ;  /* 0x00000000101f7fae */ /* 0x0009e20008101c4a */
[----:B------:R-:W-:Y:S01]  /*55f0*/  LEA R8, R71, R76, 0xe ;  /* 0x0000004c47087211 */ /* 0x000fe200078e70ff */
[-C--:B-1----:R-:W-:Y:S01]  /*5600*/  FFMA R18, R40, R32.reuse, R81 ;  /* 0x0000002028127223 */ /* 0x082fe20000000051 */
[-C--:B------:R-:W-:Y:S01]  /*5610*/  FFMA R12, R20, R32.reuse, R79 ;  /* 0x00000020140c7223 */ /* 0x080fe2000000004f */
[-C--:B------:R-:W-:Y:S01]  /*5620*/  FFMA R24, R44, R32.reuse, R87 ;  /* 0x000000202c187223 */ /* 0x080fe20000000057 */
[----:B------:R-:W-:Y:S01]  /*5630*/  FFMA R32, R48, R32, R15 ;  /* 0x0000002030207223 */ /* 0x000fe2000000000f */
[-C--:B------:R-:W-:Y:S01]  /*5640*/  FFMA R15, R41, R33.reuse, R18 ;  /* 0x00000021290f7223 */ /* 0x080fe20000000012 */
[----:B------:R-:W-:Y:S01]  /*5650*/  IADD3 R18, P1, R56, UR6, RZ ;  /* 0x0000000638127c10 */ /* 0x000fe2000ff3e0ff */
[-C--:B------:R-:W-:Y:S01]  /*5660*/  FFMA R81, R21, R33.reuse, R12 ;  /* 0x0000002115517223 */ /* 0x080fe2000000000c */
[-C--:B---3--:R-:W-:Y:S01]  /*5670*/  FFMA R85, R49, R33.reuse, R32 ;  /* 0x0000002131557223 */ /* 0x088fe20000000020 */
[----:B------:R-:W-:Y:S01]  /*5680*/  FFMA R79, R45, R33, R24 ;  /* 0x000000212d4f7223 */ /* 0x000fe20000000018 */
[----:B------:R-:W-:Y:S01]  /*5690*/  IADD3.X R19, R7, UR7, RZ, P1, !PT ;  /* 0x0000000707137c10 */ /* 0x000fe20008ffe4ff */
[----:B------:R1:W-:Y:S01]  /*56a0*/  LDGSTS.E.BYPASS.128 [R8], [R88.64], P0 ;  /* 0x0000000058087fae */ /* 0x0003e20008101c4a */
[----:B----4-:R-:W-:Y:S01]  /*56b0*/  IADD3 R16, P1, R58, UR6, RZ ;  /* 0x000000063a107c10 */ /* 0x010fe2000ff3e0ff */
[----:B------:R-:W-:Y:S01]  /*56c0*/  FFMA R28, R22, R34, R81 ;  /* 0x00000022161c7223 */ /* 0x000fe20000000051 */
[----:B------:R-:W-:Y:S01]  /*56d0*/  LEA R87, R71, R74, 0xe ;  /* 0x0000004a47577211 */ /* 0x000fe200078e70ff */
[-C--:B------:R-:W-:Y:S01]  /*56e0*/  FFMA R24, R42, R34.reuse, R15 ;  /* 0x000000222a187223 */ /* 0x080fe2000000000f */
[----:B------:R-:W-:Y:S01]  /*56f0*/  IADD3.X R17, R57, UR7, RZ, P1, !PT ;  /* 0x0000000739117c10 */ /* 0x000fe20008ffe4ff */
[----:B------:R-:W-:Y:S01]  /*5700*/  FFMA R12, R46, R34, R79 ;  /* 0x000000222e0c7223 */ /* 0x000fe2000000004f */
[----:B------:R-:W-:Y:S01]  /*5710*/  IADD3 R32, P1, R60, UR6, RZ ;  /* 0x000000063c207c10 */ /* 0x000fe2000ff3e0ff */
[----:B------:R3:W-:Y:S01]  /*5720*/  LDGSTS.E.BYPASS.128 [R87], [R18.64], P0 ;  /* 0x0000000012577fae */ /* 0x0007e20008101c4a */
[-C--:B--2---:R-:W-:Y:S01]  /*5730*/  FFMA R20, R20, R36.reuse, R55 ;  /* 0x0000002414147223 */ /* 0x084fe20000000037 */
[-C--:B------:R-:W-:Y:S01]  /*5740*/  FFMA R40, R40, R36.reuse, R53 ;  /* 0x0000002428287223 */ /* 0x080fe20000000035 */
[----:B------:R-:W-:Y:S01]  /*5750*/  IADD3.X R33, R59, UR7, RZ, P1, !PT ;  /* 0x000000073b217c10 */ /* 0x000fe20008ffe4ff */
[----:B------:R-:W0:Y:S01]  /*5760*/  LDGDEPBAR ;  /* 0x00000000000079af */ /* 0x000e220000000000 */
[----:B-1----:R-:W-:Y:S01]  /*5770*/  IADD3 R88, P1, R62, UR6, RZ ;  /* 0x000000063e587c10 */ /* 0x002fe2000ff3e0ff */
[-C--:B------:R-:W-:Y:S01]  /*5780*/  FFMA R44, R44, R36.reuse, R83 ;  /* 0x000000242c2c7223 */ /* 0x080fe20000000053 */
[----:B------:R-:W-:Y:S01]  /*5790*/  FFMA R36, R48, R36, R11 ;  /* 0x0000002430247223 */ /* 0x000fe2000000000b */
[----:B------:R1:W-:Y:S01]  /*57a0*/  LDGSTS.E.BYPASS.128 [R27+0x8000], [R16.64], P0 ;  /* 0x08000000101b7fae */ /* 0x0003e20008101c4a */
[----:B------:R-:W-:Y:S01]  /*57b0*/  IADD3.X R89, R61, UR7, RZ, P1, !PT ;  /* 0x000000073d597c10 */ /* 0x000fe20008ffe4ff */
[-C--:B------:R-:W-:Y:S01]  /*57c0*/  FFMA R21, R21, R37.reuse, R20 ;  /* 0x0000002515157223 */ /* 0x080fe20000000014 */
[-C--:B------:R-:W-:Y:S01]  /*57d0*/  FFMA R41, R41, R37.reuse, R40 ;  /* 0x0000002529297223 */ /* 0x080fe20000000028 */
[----:B---3--:R-:W-:Y:S01]  /*57e0*/  IADD3 R18, P1, R64, UR6, RZ ;  /* 0x0000000640127c10 */ /* 0x008fe2000ff3e0ff */
[----:B------:R2:W-:Y:S01]  /*57f0*/  LDGSTS.E.BYPASS.128 [R31+0x8000], [R32.64], P0 ;  /* 0x08000000201f7fae */ /* 0x0005e20008101c4a */
[-C--:B------:R-:W-:Y:S01]  /*5800*/  FFMA R45, R45, R37.reuse, R44 ;  /* 0x000000252d2d7223 */ /* 0x080fe2000000002c */
[----:B------:R-:W-:Y:S01]  /*5810*/  FFMA R37, R49, R37, R36 ;  /* 0x0000002531257223 */ /* 0x000fe20000000024 */
[----:B------:R-:W-:Y:S01]  /*5820*/  IADD3.X R19, R63, UR7, RZ, P1, !PT ;  /* 0x000000073f137c10 */ /* 0x000fe20008ffe4ff */
[----:B------:R3:W-:Y:S01]  /*5830*/  LDGSTS.E.BYPASS.128 [R8+0x8000], [R88.64], P0 ;  /* 0x0800000058087fae */ /* 0x0007e20008101c4a */
[----:B------:R-:W-:Y:S01]  /*5840*/  UIADD3 UR6, UP0, UR6, 0x100, URZ ;  /* 0x0000010006067890 */ /* 0x000fe2000ff1e03f */
[-C--:B------:R-:W-:Y:S01]  /*5850*/  FFMA R22, R22, R38.reuse, R21 ;  /* 0x0000002616167223 */ /* 0x080fe20000000015 */
[-C--:B------:R-:W-:Y:S01]  /*5860*/  FFMA R42, R42, R38.reuse, R41 ;  /* 0x000000262a2a7223 */ /* 0x080fe20000000029 */
[----:B------:R4:W-:Y:S01]  /*5870*/  LDGSTS.E.BYPASS.128 [R87+0x8000], [R18.64], P0 ;  /* 0x0800000012577fae */ /* 0x0009e20008101c4a */
[----:B------:R-:W-:Y:S01]  /*5880*/  ISETP.GE.U32.AND P0, PT, R70, 0x70, PT ;  /* 0x000000704600780c */ /* 0x000fe20003f06070 */
[----:B------:R-:W-:Y:S01]  /*5890*/  FFMA R46, R46, R38, R45 ;  /* 0x000000262e2e7223 */ /* 0x000fe2000000002d */
[C---:B------:R-:W-:Y:S01]  /*58a0*/  FFMA R34, R50.reuse, R34, R85 ;  /* 0x0000002232227223 */ /* 0x040fe20000000055 */
[----:B------:R-:W0:Y:S01]  /*58b0*/  LDGDEPBAR ;  /* 0x00000000000079af */ /* 0x000e220000000000 */
[----:B------:R-:W-:Y:S01]  /*58c0*/  FFMA R38, R50, R38, R37 ;  /* 0x0000002632267223 */ /* 0x000fe20000000025 */
[----:B------:R-:W-:Y:S01]  /*58d0*/  UIADD3.X UR7, URZ, UR7, URZ, UP0, !UPT ;  /* 0x000000073f077290 */ /* 0x000fe200087fe43f */
[-C--:B------:R-:W-:Y:S01]  /*58e0*/  FFMA R28, R23, R35.reuse, R28 ;  /* 0x00000023171c7223 */ /* 0x080fe2000000001c */
[-C--:B------:R-:W-:Y:S01]  /*58f0*/  FFMA R24, R43, R35.reuse, R24 ;  /* 0x000000232b187223 */ /* 0x080fe20000000018 */
[-C--:B------:R-:W-:Y:S01]  /*5900*/  FFMA R12, R47, R35.reuse, R12 ;  /* 0x000000232f0c7223 */ /* 0x080fe2000000000c */
[----:B---3--:R-:W-:Y:S01]  /*5910*/  FFMA R8, R51, R35, R34 ;  /* 0x0000002333087223 */ /* 0x008fe20000000022 */
[-C--:B--2---:R-:W-:Y:S01]  /*5920*/  FFMA R31, R23, R39.reuse, R22 ;  /* 0x00000027171f7223 */ /* 0x084fe20000000016 */
[-C--:B-1----:R-:W-:Y:S01]  /*5930*/  FFMA R27, R43, R39.reuse, R42 ;  /* 0x000000272b1b7223 */ /* 0x082fe2000000002a */
[-C--:B------:R-:W-:Y:S01]  /*5940*/  FFMA R15, R47, R39.reuse, R46 ;  /* 0x000000272f0f7223 */ /* 0x080fe2000000002e */
[----:B------:R-:W-:Y:S01]  /*5950*/  FFMA R11, R51, R39, R38 ;  /* 0x00000027330b7223 */ /* 0x000fe20000000026 */
[----:B------:R-:W-:-:S04]  /*5960*/  DEPBAR.LE SB0, 0x2 ;  /* 0x000080800000791a */ /* 0x000fc80000000000 */
[----:B------:R-:W-:Y:S06]  /*5970*/  BAR.SYNC 0x0 ;  /* 0x0000000000007b1d */ /* 0x000fec0000000000 */
[----:B----4-:R-:W-:Y:S01]  /*5980*/  @P0 CALL.REL.NOINC `(.L_x_0) ;  /* 0x0000001000000944 */ /* 0x010fe20003c00000 */
[----:B------:R-:W-:Y:S05]  /*5990*/  BRA `(.L_x_1) ;  /* 0xffffb47000007947 */ /* 0x000fea000383ffff */
.L_x_0:
[----:B------:R-:W1:Y:S01]  /*59a0*/  S2R R0, SR_TID.X ;  /* 0x0000000000007919 */ /* 0x000e620000002100 */
[----:B------:R-:W-:-:S04]  /*59b0*/  DEPBAR.LE SB0, 0x0 ;  /* 0x000080000000791a */ /* 0x000fc80000000000 */
[----:B------:R-:W-:Y:S01]  /*59c0*/  LOP3.LUT R65, R65, R77, RZ, 0xfc, !PT ;  /* 0x0000004d41417212 */ /* 0x000fe200078efcff */
[----:B------:R-:W-:Y:S02]  /*59d0*/  ULDC UR4, c[0x0][0x178] ;  /* 0x00005e0000047ab9 */ /* 0x000fe40000000800 */
[----:B------:R-:W-:Y:S01]  /*59e0*/  UIMAD UR4, UR4, 0x32, URZ ;  /* 0x00000032040478a4 */ /* 0x000fe2000f8e023f */
[----:B------:R-:W-:Y:S06]  /*59f0*/  BAR.SYNC 0x0 ;  /* 0x0000000000007b1d */ /* 0x000fec0000000000 */
[----:B------:R-:W-:-:S02]  /*5a00*/  ISETP.GE.AND P0, PT, R65, 0x80, PT ;  /* 0x000000804100780c */ /* 0x000fc40003f06270 */
[C---:B------:R-:W-:Y:S02]  /*5a10*/  LEA R4, R68.reuse, R65, 0x7 ;  /* 0x0000004144047211 */ /* 0x040fe400078e38ff */
[----:B------:R-:W-:Y:S02]  /*5a20*/  ISETP.LT.AND P1, PT, R69, UR4, !P0 ;  /* 0x0000000445007c0c */ /* 0x000fe4000c721270 */
[----:B------:R-:W-:Y:S02]  /*5a30*/  ISETP.LT.AND P2, PT, R68, UR4, !P0 ;  /* 0x0000000444007c0c */ /* 0x000fe4000c741270 */
[----:B------:R-:W-:Y:S02]  /*5a40*/  ISETP.LT.AND P3, PT, R67, UR4, !P0 ;  /* 0x0000000443007c0c */ /* 0x000fe4000c761270 */
[----:B-1----:R-:W-:Y:S02]  /*5a50*/  SHF.R.U32.HI R0, RZ, 0x4, R0 ;  /* 0x00000004ff007819 */ /* 0x002fe40000011600 */
[----:B------:R-:W-:-:S02]  /*5a60*/  ISETP.LT.AND P0, PT, R66, UR4, !P0 ;  /* 0x0000000442007c0c */ /* 0x000fc4000c701270 */
[----:B------:R-:W-:Y:S02]  /*5a70*/  SGXT.U32 R16, R0, 0x4 ;  /* 0x000000040010781a */ /* 0x000fe40000000000 */
[----:B------:R-:W-:-:S03]  /*5a80*/  LEA R6, R67, R65, 0x7 ;  /* 0x0000004143067211 */ /* 0x000fc600078e38ff */
[----:B------:R-:W-:-:S05]  /*5a90*/  IMAD R0, R16, 0x110, R77 ;  /* 0x0000011010007824 */ /* 0x000fca00078e024d */
[----:B------:R-:W-:Y:S01]  /*5aa0*/  SHF.L.U32 R2, R0, 0x2, RZ ;  /* 0x0000000200027819 */ /* 0x000fe200000006ff */
[----:B------:R-:W-:Y:S04]  /*5ab0*/  STS.128 [R0.X4], R28 ;  /* 0x0000001c00007388 */ /* 0x000fe80000004c00 */
[----:B------:R-:W-:Y:S01]  /*5ac0*/  IMAD R16, R16, -0x330, R2 ;  /* 0xfffffcd010107824 */ /* 0x000fe200078e0202 */
[----:B------:R-:W-:Y:S01]  /*5ad0*/  STS.128 [R0.X4+0x110], R24 ;  /* 0x0001101800007388 */ /* 0x000fe20000004c00 */
[----:B------:R-:W-:-:S03]  /*5ae0*/  LEA R2, R69, R65, 0x7 ;  /* 0x0000004145027211 */ /* 0x000fc600078e38ff */
[----:B------:R-:W-:Y:S04]  /*5af0*/  STS.128 [R0.X4+0x220], R12 ;  /* 0x0002200c00007388 */ /* 0x000fe80000004c00 */
[----:B------:R-:W-:Y:S04]  /*5b00*/  STS.128 [R0.X4+0x330], R8 ;  /* 0x0003300800007388 */ /* 0x000fe80000004c00 */
[----:B------:R-:W-:Y:S06]  /*5b10*/  BAR.SYNC 0x0 ;  /* 0x0000000000007b1d */ /* 0x000fec0000000000 */
[----:B------:R-:W1:Y:S01]  /*5b20*/  LDS.128 R36, [R16] ;  /* 0x0000000010247984 */ /* 0x000e620000000c00 */
[----:B------:R-:W-:-:S03]  /*5b30*/  MOV R13, 0x4 ;  /* 0x00000004000d7802 */ /* 0x000fc60000000f00 */
[----:B------:R-:W2:Y:S02]  /*5b40*/  LDS.128 R20, [R16+0x1100] ;  /* 0x0011000010147984 */ /* 0x000ea40000000c00 */
[-C--:B------:R-:W-:Y:S02]  /*5b50*/  IMAD.WIDE R2, R2, R13.reuse, c[0x0][0x170] ;  /* 0x00005c0002027625 */ /* 0x080fe400078e020d */
[----:B------:R-:W3:Y:S02]  /*5b60*/  LDS.128 R32, [R16+0x2200] ;  /* 0x0022000010207984 */ /* 0x000ee40000000c00 */
[----:B------:R-:W-:-:S04]  /*5b70*/  IMAD.WIDE R4, R4, R13, c[0x0][0x170] ;  /* 0x00005c0004047625 */ /* 0x000fc800078e020d */
[----:B------:R-:W-:Y:S01]  /*5b80*/  IMAD.WIDE R6, R6, R13, c[0x0][0x170] ;  /* 0x00005c0006067625 */ /* 0x000fe200078e020d */
[----:B-1----:R1:W-:Y:S04]  /*5b90*/  @P1 STG.E.128 [R2.64], R36 ;  /* 0x0000002402001986 */ /* 0x0023e8000c101d0a */
[----:B--2---:R1:W-:Y:S04]  /*5ba0*/  @P2 STG.E.128 [R4.64], R20 ;  /* 0x0000001404002986 */ /* 0x0043e8000c101d0a */
[----:B---3--:R1:W-:Y:S01]  /*5bb0*/  @P3 STG.E.128 [R6.64], R32 ;  /* 0x0000002006003986 */ /* 0x0083e2000c101d0a */
[----:B------:R-:W-:Y:S05]  /*5bc0*/  @!P0 EXIT ;  /* 0x000000000000894d */ /* 0x000fea0003800000 */
[----:B------:R-:W2:Y:S01]  /*5bd0*/  LDS.128 R16, [R16+0x3300] ;  /* 0x0033000010107984 */ /* 0x000ea20000000c00 */
[----:B-1----:R-:W-:-:S05]  /*5be0*/  LEA R2, R66, R65, 0x7 ;  /* 0x0000004142027211 */ /* 0x002fca00078e38ff */
[----:B------:R-:W-:-:S05]  /*5bf0*/  IMAD.WIDE R2, R2, R13, c[0x0][0x170] ;  /* 0x00005c0002027625 */ /* 0x000fca00078e020d */
[----:B--2---:R-:W-:Y:S01]  /*5c00*/  STG.E.128 [R2.64], R16 ;  /* 0x0000001002007986 */ /* 0x004fe2000c101d0a */
[----:B------:R-:W-:Y:S05]  /*5c10*/  EXIT ;  /* 0x000000000000794d */ /* 0x000fea0003800000 */
.L_x_2:
[----:B------:R-:W-:-:S00]  /*5c20*/  BRA `(.L_x_2) ;  /* 0xfffffff000007947 */ /* 0x000fc0000383ffff */
[----:B------:R-:W-:-:S00]  /*5c30*/  NOP ;  /* 0x0000000000007918 */ /* 0x000fc00000000000 */
        /* <DEDUP_REMOVED lines=12> */
.L_x_3:


//--------------------- .nv.shared.triton_mm      --------------------------
	.section	.nv.shared.triton_mm,"aw",@nobits
	.align	16
